def attn_fwd(
    Q,
    K,
    V,
    Out,
    Lse,
    sm_scale,
    stride_qz,
    stride_qh,
    stride_qm,
    stride_qk,
    stride_kz,
    stride_kh,
    stride_kn,
    stride_kk,
    stride_vz,
    stride_vh,
    stride_vn,
    stride_vk,
    stride_oz,
    stride_oh,
    stride_om,
    stride_ok,
    seqlen_q,
    seqlen_k,
    BLOCK_M: tl.constexpr,
    BLOCK_N: tl.constexpr,
    HEAD_DIM: tl.constexpr,
    CAUSAL: tl.constexpr,
):
    start_m = tl.program_id(0)
    off_hz = tl.program_id(1)
    q_off = off_hz * stride_qh
    k_off = off_hz * stride_kh
    v_off = off_hz * stride_vh
    offs_m = start_m * BLOCK_M + tl.arange(0, BLOCK_M)
    offs_d = tl.arange(0, HEAD_DIM)
    offs_n = tl.arange(0, BLOCK_N)
    q_ptrs = Q + q_off + offs_m[:, None] * stride_qm + offs_d[None, :] * stride_qk
    k_ptrs = K + k_off + offs_d[:, None] * stride_kk + offs_n[None, :] * stride_kn
    v_ptrs = V + v_off + offs_n[:, None] * stride_vn + offs_d[None, :] * stride_vk
    m_i = tl.full([BLOCK_M], float("-inf"), dtype=tl.float32)
    l_i = tl.zeros([BLOCK_M], dtype=tl.float32) + 1.0
    acc = tl.zeros([BLOCK_M, HEAD_DIM], dtype=tl.float32)
    q = tl.load(q_ptrs)
    acc, l_i, m_i = _attn_fwd_inner(
        acc,
        l_i,
        m_i,
        q,
        k_ptrs,
        v_ptrs,
        sm_scale,
        stride_kn,
        stride_vn,
        start_m,
        seqlen_k,
        BLOCK_M,
        BLOCK_N,
        HEAD_DIM,
        CAUSAL,
    )
    acc = acc / l_i[:, None]
    lse = m_i + tl.math.log2(l_i) / 1.4426950408889634
    o_ptrs = (
        Out
        + off_hz * stride_oh
        + offs_m[:, None] * stride_om
        + offs_d[None, :] * stride_ok
    )
    tl.store(o_ptrs, acc.to(Out.dtype.element_ty))
    tl.store(Lse + off_hz * seqlen_q + offs_m, lse)

# config = {"BLOCK_M": 64, "BLOCK_N": 32, "HEAD_DIM": 64, "arch": "sm_100", "causal": true, "dtype": "bf16", "num_stages": 3, "num_warps": 4}
# arch = sm_100


// ===== COMPILED SASS (sm_100a) =====

	.target	sm_100a

	.elftype	@"ET_EXEC"


//--------------------- .note.nv.tkinfo           --------------------------
	.section	.note.nv.tkinfo,"",@"SHT_NOTE"
	.sectionflags	@"SHF_NOTE_NV_TKINFO"
	.tkinfo
        /*0018*/ 	.word	0x00000081
        /*0030*/ 	.string	""
        /*0030*/ 	.string	"ptxas-blackwell"
        /*0030*/ 	.string	"Cuda compilation tools, release 12.9, V12.9.86"
        /*0030*/ 	.string	"Build cuda_12.9.r12.9/compiler.36037853_0"
        /*0030*/ 	.string	"-v  -suppress-debug-info  -lineinfo  -arch sm_100a "



//--------------------- .note.nv.cuver            --------------------------
	.section	.note.nv.cuver,"",@"SHT_NOTE"
	.sectionflags	@"SHF_NOTE_NV_CUVER"
        /*0018*/ 	.short	0x0001
        /*001a*/ 	.short	0x0064
        /*001c*/ 	.short	0x0001
        /*001e*/ 	.short	0x0000
        /*0020*/ 	.short	0x0001
        /*0022*/ 	.short	0x0000


//--------------------- .nv.info                  --------------------------
	.section	.nv.info,"",@"SHT_CUDA_INFO"
	.align	4


	//----- nvinfo : EIATTR_REGCOUNT
	.align		4
        /*0000*/ 	.byte	0x04, 0x2f
        /*0002*/ 	.short	(.L_5 - .L_4)
	.align		4
.L_4:
        /*0004*/ 	.word	index@(attn_fwd)
        /*0008*/ 	.word	0x00000080


	//----- nvinfo : EIATTR_FRAME_SIZE
	.align		4
.L_5:
        /*000c*/ 	.byte	0x04, 0x11
        /*000e*/ 	.short	(.L_7 - .L_6)
	.align		4
.L_6:
        /*0010*/ 	.word	index@($__internal_2_$__cuda_sm10x_tcgen05_guardrail_trap_unallocated_columns_being_dealloced)
        /*0014*/ 	.word	0x00000000


	//----- nvinfo : EIATTR_FRAME_SIZE
	.align		4
.L_7:
        /*0018*/ 	.byte	0x04, 0x11
        /*001a*/ 	.short	(.L_9 - .L_8)
	.align		4
.L_8:
        /*001c*/ 	.word	index@($__internal_1_$__cuda_sm10x_tcgen05_guardrail_trap_phase_invalid_during_alloc)
        /*0020*/ 	.word	0x00000000


	//----- nvinfo : EIATTR_FRAME_SIZE
	.align		4
.L_9:
        /*0024*/ 	.byte	0x04, 0x11
        /*0026*/ 	.short	(.L_11 - .L_10)
	.align		4
.L_10:
        /*0028*/ 	.word	index@($__internal_0_$__cuda_sm10x_tcgen05_guardrail_trap_col_being_dealloced_not_returned_by_alloc)
        /*002c*/ 	.word	0x00000000


	//----- nvinfo : EIATTR_FRAME_SIZE
	.align		4
.L_11:
        /*0030*/ 	.byte	0x04, 0x11
        /*0032*/ 	.short	(.L_13 - .L_12)
	.align		4
.L_12:
        /*0034*/ 	.word	index@(attn_fwd)
        /*0038*/ 	.word	0x00000000


	//----- nvinfo : EIATTR_MIN_STACK_SIZE
	.align		4
.L_13:
        /*003c*/ 	.byte	0x04, 0x12
        /*003e*/ 	.short	(.L_15 - .L_14)
	.align		4
.L_14:
        /*0040*/ 	.word	index@(attn_fwd)
        /*0044*/ 	.word	0x00000000
.L_15:


//--------------------- .nv.info.attn_fwd         --------------------------
	.section	.nv.info.attn_fwd,"",@"SHT_CUDA_INFO"
	.sectionflags	@""
	.align	4


	//----- nvinfo : EIATTR_CUDA_API_VERSION
	.align		4
        /*0000*/ 	.byte	0x04, 0x37
        /*0002*/ 	.short	(.L_17 - .L_16)
.L_16:
        /*0004*/ 	.word	0x00000081


	//----- nvinfo : EIATTR_KPARAM_INFO
	.align		4
.L_17:
        /*0008*/ 	.byte	0x04, 0x17
        /*000a*/ 	.short	(.L_19 - .L_18)
.L_18:
        /*000c*/ 	.word	0x00000000
        /*0010*/ 	.short	0x0019
        /*0012*/ 	.short	0x0080
        /*0014*/ 	.byte	0x00, 0xf4, 0x21, 0x00


	//----- nvinfo : EIATTR_KPARAM_INFO
	.align		4
.L_19:
        /*0018*/ 	.byte	0x04, 0x17
        /*001a*/ 	.short	(.L_21 - .L_20)
.L_20:
        /*001c*/ 	.word	0x00000000
        /*0020*/ 	.short	0x0018
        /*0022*/ 	.short	0x0078
        /*0024*/ 	.byte	0x00, 0xf4, 0x21, 0x00


	//----- nvinfo : EIATTR_KPARAM_INFO
	.align		4
.L_21:
        /*0028*/ 	.byte	0x04, 0x17
        /*002a*/ 	.short	(.L_23 - .L_22)
.L_22:
        /*002c*/ 	.word	0x00000000
        /*0030*/ 	.short	0x0017
        /*0032*/ 	.short	0x0070
        /*0034*/ 	.byte	0x00, 0xf0, 0x11, 0x00


	//----- nvinfo : EIATTR_KPARAM_INFO
	.align		4
.L_23:
        /*0038*/ 	.byte	0x04, 0x17
        /*003a*/ 	.short	(.L_25 - .L_24)
.L_24:
        /*003c*/ 	.word	0x00000000
        /*0040*/ 	.short	0x0016
        /*0042*/ 	.short	0x006c
        /*0044*/ 	.byte	0x00, 0xf0, 0x11, 0x00


	//----- nvinfo : EIATTR_KPARAM_INFO
	.align		4
.L_25:
        /*0048*/ 	.byte	0x04, 0x17
        /*004a*/ 	.short	(.L_27 - .L_26)
.L_26:
        /*004c*/ 	.word	0x00000000
        /*0050*/ 	.short	0x0015
        /*0052*/ 	.short	0x0068
        /*0054*/ 	.byte	0x00, 0xf0, 0x11, 0x00


	//----- nvinfo : EIATTR_KPARAM_INFO
	.align		4
.L_27:
        /*0058*/ 	.byte	0x04, 0x17
        /*005a*/ 	.short	(.L_29 - .L_28)
.L_28:
        /*005c*/ 	.word	0x00000000
        /*0060*/ 	.short	0x0014
        /*0062*/ 	.short	0x0064
        /*0064*/ 	.byte	0x00, 0xf0, 0x11, 0x00


	//----- nvinfo : EIATTR_KPARAM_INFO
	.align		4
.L_29:
        /*0068*/ 	.byte	0x04, 0x17
        /*006a*/ 	.short	(.L_31 - .L_30)
.L_30:
        /*006c*/ 	.word	0x00000000
        /*0070*/ 	.short	0x0013
        /*0072*/ 	.short	0x0060
        /*0074*/ 	.byte	0x00, 0xf0, 0x11, 0x00


	//----- nvinfo : EIATTR_KPARAM_INFO
	.align		4
.L_31:
        /*0078*/ 	.byte	0x04, 0x17
        /*007a*/ 	.short	(.L_33 - .L_32)
.L_32:
        /*007c*/ 	.word	0x00000000
        /*0080*/ 	.short	0x0012
        /*0082*/ 	.short	0x005c
        /*0084*/ 	.byte	0x00, 0xf0, 0x11, 0x00


	//----- nvinfo : EIATTR_KPARAM_INFO
	.align		4
.L_33:
        /*0088*/ 	.byte	0x04, 0x17
        /*008a*/ 	.short	(.L_35 - .L_34)
.L_34:
        /*008c*/ 	.word	0x00000000
        /*0090*/ 	.short	0x0011
        /*0092*/ 	.short	0x0058
        /*0094*/ 	.byte	0x00, 0xf0, 0x11, 0x00


	//----- nvinfo : EIATTR_KPARAM_INFO
	.align		4
.L_35:
        /*0098*/ 	.byte	0x04, 0x17
        /*009a*/ 	.short	(.L_37 - .L_36)
.L_36:
        /*009c*/ 	.word	0x00000000
        /*00a0*/ 	.short	0x0010
        /*00a2*/ 	.short	0x0054
        /*00a4*/ 	.byte	0x00, 0xf0, 0x11, 0x00


	//----- nvinfo : EIATTR_KPARAM_INFO
	.align		4
.L_37:
        /*00a8*/ 	.byte	0x04, 0x17
        /*00aa*/ 	.short	(.L_39 - .L_38)
.L_38:
        /*00ac*/ 	.word	0x00000000
        /*00b0*/ 	.short	0x000f
        /*00b2*/ 	.short	0x0050
        /*00b4*/ 	.byte	0x00, 0xf0, 0x11, 0x00


	//----- nvinfo : EIATTR_KPARAM_INFO
	.align		4
.L_39:
        /*00b8*/ 	.byte	0x04, 0x17
        /*00ba*/ 	.short	(.L_41 - .L_40)
.L_40:
        /*00bc*/ 	.word	0x00000000
        /*00c0*/ 	.short	0x000e
        /*00c2*/ 	.short	0x004c
        /*00c4*/ 	.byte	0x00, 0xf0, 0x11, 0x00


	//----- nvinfo : EIATTR_KPARAM_INFO
	.align		4
.L_41:
        /*00c8*/ 	.byte	0x04, 0x17
        /*00ca*/ 	.short	(.L_43 - .L_42)
.L_42:
        /*00cc*/ 	.word	0x00000000
        /*00d0*/ 	.short	0x000d
        /*00d2*/ 	.short	0x0048
        /*00d4*/ 	.byte	0x00, 0xf0, 0x11, 0x00


	//----- nvinfo : EIATTR_KPARAM_INFO
	.align		4
.L_43:
        /*00d8*/ 	.byte	0x04, 0x17
        /*00da*/ 	.short	(.L_45 - .L_44)
.L_44:
        /*00dc*/ 	.word	0x00000000
        /*00e0*/ 	.short	0x000c
        /*00e2*/ 	.short	0x0044
        /*00e4*/ 	.byte	0x00, 0xf0, 0x11, 0x00


	//----- nvinfo : EIATTR_KPARAM_INFO
	.align		4
.L_45:
        /*00e8*/ 	.byte	0x04, 0x17
        /*00ea*/ 	.short	(.L_47 - .L_46)
.L_46:
        /*00ec*/ 	.word	0x00000000
        /*00f0*/ 	.short	0x000b
        /*00f2*/ 	.short	0x0040
        /*00f4*/ 	.byte	0x00, 0xf0, 0x11, 0x00


	//----- nvinfo : EIATTR_KPARAM_INFO
	.align		4
.L_47:
        /*00f8*/ 	.byte	0x04, 0x17
        /*00fa*/ 	.short	(.L_49 - .L_48)
.L_48:
        /*00fc*/ 	.word	0x00000000
        /*0100*/ 	.short	0x000a
        /*0102*/ 	.short	0x003c
        /*0104*/ 	.byte	0x00, 0xf0, 0x11, 0x00


	//----- nvinfo : EIATTR_KPARAM_INFO
	.align		4
.L_49:
        /*0108*/ 	.byte	0x04, 0x17
        /*010a*/ 	.short	(.L_51 - .L_50)
.L_50:
        /*010c*/ 	.word	0x00000000
        /*0110*/ 	.short	0x0009
        /*0112*/ 	.short	0x0038
        /*0114*/ 	.byte	0x00, 0xf0, 0x11, 0x00


	//----- nvinfo : EIATTR_KPARAM_INFO
	.align		4
.L_51:
        /*0118*/ 	.byte	0x04, 0x17
        /*011a*/ 	.short	(.L_53 - .L_52)
.L_52:
        /*011c*/ 	.word	0x00000000
        /*0120*/ 	.short	0x0008
        /*0122*/ 	.short	0x0034
        /*0124*/ 	.byte	0x00, 0xf0, 0x11, 0x00


	//----- nvinfo : EIATTR_KPARAM_INFO
	.align		4
.L_53:
        /*0128*/ 	.byte	0x04, 0x17
        /*012a*/ 	.short	(.L_55 - .L_54)
.L_54:
        /*012c*/ 	.word	0x00000000
        /*0130*/ 	.short	0x0007
        /*0132*/ 	.short	0x0030
        /*0134*/ 	.byte	0x00, 0xf0, 0x11, 0x00


	//----- nvinfo : EIATTR_KPARAM_INFO
	.align		4
.L_55:
        /*0138*/ 	.byte	0x04, 0x17
        /*013a*/ 	.short	(.L_57 - .L_56)
.L_56:
        /*013c*/ 	.word	0x00000000
        /*0140*/ 	.short	0x0006
        /*0142*/ 	.short	0x002c
        /*0144*/ 	.byte	0x00, 0xf0, 0x11, 0x00


	//----- nvinfo : EIATTR_KPARAM_INFO
	.align		4
.L_57:
        /*0148*/ 	.byte	0x04, 0x17
        /*014a*/ 	.short	(.L_59 - .L_58)
.L_58:
        /*014c*/ 	.word	0x00000000
        /*0150*/ 	.short	0x0005
        /*0152*/ 	.short	0x0028
        /*0154*/ 	.byte	0x00, 0xf0, 0x11, 0x00


	//----- nvinfo : EIATTR_KPARAM_INFO
	.align		4
.L_59:
        /*0158*/ 	.byte	0x04, 0x17
        /*015a*/ 	.short	(.L_61 - .L_60)
.L_60:
        /*015c*/ 	.word	0x00000000
        /*0160*/ 	.short	0x0004
        /*0162*/ 	.short	0x0020
        /*0164*/ 	.byte	0x00, 0xf4, 0x21, 0x00


	//----- nvinfo : EIATTR_KPARAM_INFO
	.align		4
.L_61:
        /*0168*/ 	.byte	0x04, 0x17
        /*016a*/ 	.short	(.L_63 - .L_62)
.L_62:
        /*016c*/ 	.word	0x00000000
        /*0170*/ 	.short	0x0003
        /*0172*/ 	.short	0x0018
        /*0174*/ 	.byte	0x00, 0xf4, 0x21, 0x00


	//----- nvinfo : EIATTR_KPARAM_INFO
	.align		4
.L_63:
        /*0178*/ 	.byte	0x04, 0x17
        /*017a*/ 	.short	(.L_65 - .L_64)
.L_64:
        /*017c*/ 	.word	0x00000000
        /*0180*/ 	.short	0x0002
        /*0182*/ 	.short	0x0010
        /*0184*/ 	.byte	0x00, 0xf4, 0x21, 0x00


	//----- nvinfo : EIATTR_KPARAM_INFO
	.align		4
.L_65:
        /*0188*/ 	.byte	0x04, 0x17
        /*018a*/ 	.short	(.L_67 - .L_66)
.L_66:
        /*018c*/ 	.word	0x00000000
        /*0190*/ 	.short	0x0001
        /*0192*/ 	.short	0x0008
        /*0194*/ 	.byte	0x00, 0xf4, 0x21, 0x00


	//----- nvinfo : EIATTR_KPARAM_INFO
	.align		4
.L_67:
        /*0198*/ 	.byte	0x04, 0x17
        /*019a*/ 	.short	(.L_69 - .L_68)
.L_68:
        /*019c*/ 	.word	0x00000000
        /*01a0*/ 	.short	0x0000
        /*01a2*/ 	.short	0x0000
        /*01a4*/ 	.byte	0x00, 0xf4, 0x21, 0x00


	//----- nvinfo : EIATTR_AT_ENTRY_FRAGMENTS
	.align		4
.L_69:
        /*01a8*/ 	.byte	0x04, 0x4f
        /*01aa*/ 	.short	(.L_71 - .L_70)


	//   ....[0]....
.L_70:
        /*01ac*/ 	.word	0x00000004


	//----- nvinfo : EIATTR_RESERVED_SMEM_USED
	.align		4
.L_71:
        /*01b0*/ 	.byte	0x01, 0x41
	.zero		2


	//----- nvinfo : EIATTR_SPARSE_MMA_MASK
	.align		4
        /*01b4*/ 	.byte	0x03, 0x50
        /*01b6*/ 	.short	0x0000


	//----- nvinfo : EIATTR_TCGEN05_1CTA_USED
	.align		4
        /*01b8*/ 	.byte	0x01, 0x51
	.zero		2


	//----- nvinfo : EIATTR_MAXREG_COUNT
	.align		4
        /*01bc*/ 	.byte	0x03, 0x1b
        /*01be*/ 	.short	0x00ff


	//----- nvinfo : EIATTR_NUM_BARRIERS
	.align		4
        /*01c0*/ 	.byte	0x02, 0x4c
        /*01c2*/ 	.byte	0x01
	.zero		1


	//----- nvinfo : EIATTR_INT_WARP_WIDE_INSTR_OFFSETS
	.align		4
        /*01c4*/ 	.byte	0x04, 0x31
        /*01c6*/ 	.short	(.L_73 - .L_72)


	//   ....[0]....
.L_72:
        /*01c8*/ 	.word	0x00001280


	//   ....[1]....
        /*01cc*/ 	.word	0x00001290


	//   ....[2]....
        /*01d0*/ 	.word	0x00001720


	//   ....[3]....
        /*01d4*/ 	.word	0x00001ab0


	//   ....[4]....
        /*01d8*/ 	.word	0x00003550


	//   ....[5]....
        /*01dc*/ 	.word	0x000063d0


	//   ....[6]....
        /*01e0*/ 	.word	0x00006420


	//----- nvinfo : EIATTR_COOP_GROUP_MASK_REGIDS
	.align		4
.L_73:
        /*01e4*/ 	.byte	0x04, 0x29
        /*01e6*/ 	.short	(.L_75 - .L_74)


	//   ....[0]....
.L_74:
        /*01e8*/ 	.word	0xffffffff


	//   ....[1]....
        /*01ec*/ 	.word	0xffffffff


	//   ....[2]....
        /*01f0*/ 	.word	0xffffffff


	//   ....[3]....
        /*01f4*/ 	.word	0xffffffff


	//   ....[4]....
        /*01f8*/ 	.word	0xffffffff


	//   ....[5]....
        /*01fc*/ 	.word	0xffffffff


	//   ....[6]....
        /*0200*/ 	.word	0xffffffff


	//   ....[7]....
        /*0204*/ 	.word	0xffffffff


	//----- nvinfo : EIATTR_COOP_GROUP_INSTR_OFFSETS
	.align		4
.L_75:
        /*0208*/ 	.byte	0x04, 0x28
        /*020a*/ 	.short	(.L_77 - .L_76)


	//   ....[0]....
.L_76:
        /*020c*/ 	.word	0x00000050


	//   ....[1]....
        /*0210*/ 	.word	0x00000310


	//   ....[2]....
        /*0214*/ 	.word	0x00002600


	//   ....[3]....
        /*0218*/ 	.word	0x00002a90


	//   ....[4]....
        /*021c*/ 	.word	0x00003ec0


	//   ....[5]....
        /*0220*/ 	.word	0x000042f0


	//   ....[6]....
        /*0224*/ 	.word	0x00006260


	//   ....[7]....
        /*0228*/ 	.word	0x000064d0


	//----- nvinfo : EIATTR_VRC_CTA_INIT_COUNT
	.align		4
.L_77:
        /*022c*/ 	.byte	0x02, 0x4a
        /*022e*/ 	.byte	0x80
	.zero		1


	//----- nvinfo : EIATTR_MBARRIER_INSTR_OFFSETS
	.align		4
        /*0230*/ 	.byte	0x04, 0x39
        /*0232*/ 	.short	(.L_79 - .L_78)


	//   ....[0]....
.L_78:
        /*0234*/ 	.word	0x000015d0
        /*0238*/ 	.word	0x000000ff
        /*023c*/ 	.word	0x00005000
        /*0240*/ 	.short	0x0100
        /*0242*/ 	.byte	0x09
	.zero		1


	//   ....[1]....
        /*0244*/ 	.word	0x00001a70
        /*0248*/ 	.word	0x000000ff
        /*024c*/ 	.word	0x00005008
        /*0250*/ 	.short	0x0100
        /*0252*/ 	.byte	0x09
	.zero		1


	//   ....[2]....
        /*0254*/ 	.word	0x00001d70
        /*0258*/ 	.word	0x000000ff
        /*025c*/ 	.word	0x00003000
        /*0260*/ 	.short	0x0100
        /*0262*/ 	.byte	0x09
	.zero		1


	//   ....[3]....
        /*0264*/ 	.word	0x00001fd0
        /*0268*/ 	.word	0x000000ff
        /*026c*/ 	.word	0x00003000
        /*0270*/ 	.short	0x010a
        /*0272*/ 	.byte	0x09
	.zero		1


	//   ....[4]....
        /*0274*/ 	.word	0x00002030
        /*0278*/ 	.word	0x000000ff
        /*027c*/ 	.word	0x00003000
        /*0280*/ 	.short	0x0108
        /*0282*/ 	.byte	0x09
	.zero		1


	//   ....[5]....
        /*0284*/ 	.word	0x00003690
        /*0288*/ 	.word	0x000000ff
        /*028c*/ 	.word	0x00005010
        /*0290*/ 	.short	0x0100
        /*0292*/ 	.byte	0x09
	.zero		1


	//   ....[6]....
        /*0294*/ 	.word	0x00003810
        /*0298*/ 	.word	0x000000ff
        /*029c*/ 	.word	0x00005010
        /*02a0*/ 	.short	0x010a
        /*02a2*/ 	.byte	0x09
	.zero		1


	//   ....[7]....
        /*02a4*/ 	.word	0x000039e0
        /*02a8*/ 	.word	0x000000ff
        /*02ac*/ 	.word	0x00005010
        /*02b0*/ 	.short	0x0108
        /*02b2*/ 	.byte	0x09
	.zero		1


	//   ....[8]....
        /*02b4*/ 	.word	0x00003e70
        /*02b8*/ 	.word	0x000000ff
        /*02bc*/ 	.word	0x00000000
        /*02c0*/ 	.short	0x010a
        /*02c2*/ 	.byte	0x21
	.zero		1


	//   ....[9]....
        /*02c4*/ 	.word	0x00004be0
        /*02c8*/ 	.word	0x000000ff
        /*02cc*/ 	.word	0x00000000
        /*02d0*/ 	.short	0x010a
        /*02d2*/ 	.byte	0x21
	.zero		1


	//   ....[10]....
        /*02d4*/ 	.word	0x00004d50
        /*02d8*/ 	.word	0x000000ff
        /*02dc*/ 	.word	0x00005000
        /*02e0*/ 	.short	0x0108
        /*02e2*/ 	.byte	0x09
	.zero		1


	//   ....[11]....
        /*02e4*/ 	.word	0x00004e90
        /*02e8*/ 	.word	0x000000ff
        /*02ec*/ 	.word	0x00005008
        /*02f0*/ 	.short	0x0108
        /*02f2*/ 	.byte	0x09
	.zero		1


	//   ....[12]....
        /*02f4*/ 	.word	0x000064f0
        /*02f8*/ 	.word	0x000000ff
        /*02fc*/ 	.word	0x00003000
        /*0300*/ 	.short	0x010a
        /*0302*/ 	.byte	0x09
	.zero		1


	//   ....[13]....
        /*0304*/ 	.word	0x00006520
        /*0308*/ 	.word	0x000000ff
        /*030c*/ 	.word	0x00005010
        /*0310*/ 	.short	0x010a
        /*0312*/ 	.byte	0x09
	.zero		1


	//   ....[14]....
        /*0314*/ 	.word	0x00006550
        /*0318*/ 	.word	0x000000ff
        /*031c*/ 	.word	0x00000000
        /*0320*/ 	.short	0x010a
        /*0322*/ 	.byte	0x21
	.zero		1


	//   ....[15]....
        /*0324*/ 	.word	0x00006580
        /*0328*/ 	.word	0x000000ff
        /*032c*/ 	.word	0x00000000
        /*0330*/ 	.short	0x010a
        /*0332*/ 	.byte	0x21
	.zero		1


	//----- nvinfo : EIATTR_NUM_MBARRIERS
	.align		4
.L_79:
        /*0334*/ 	.byte	0x03, 0x38
        /*0336*/ 	.short	0xffff


	//----- nvinfo : EIATTR_EXIT_INSTR_OFFSETS
	.align		4
        /*0338*/ 	.byte	0x04, 0x1c
        /*033a*/ 	.short	(.L_81 - .L_80)


	//   ....[0]....
.L_80:
        /*033c*/ 	.word	0x000064e0


	//----- nvinfo : EIATTR_REQNTID
	.align		4
.L_81:
        /*0340*/ 	.byte	0x04, 0x10
        /*0342*/ 	.short	(.L_83 - .L_82)
.L_82:
        /*0344*/ 	.word	0x00000080
        /*0348*/ 	.word	0x00000001
        /*034c*/ 	.word	0x00000001


	//----- nvinfo : EIATTR_CRS_STACK_SIZE
	.align		4
.L_83:
        /*0350*/ 	.byte	0x04, 0x1e
        /*0352*/ 	.short	(.L_85 - .L_84)
.L_84:
        /*0354*/ 	.word	0x00000000


	//----- nvinfo : EIATTR_CBANK_PARAM_SIZE
	.align		4
.L_85:
        /*0358*/ 	.byte	0x03, 0x19
        /*035a*/ 	.short	0x0088


	//----- nvinfo : EIATTR_PARAM_CBANK
	.align		4
        /*035c*/ 	.byte	0x04, 0x0a
        /*035e*/ 	.short	(.L_87 - .L_86)
	.align		4
.L_86:
        /*0360*/ 	.word	index@(.nv.constant0.attn_fwd)
        /*0364*/ 	.short	0x0380
        /*0366*/ 	.short	0x0088


	//----- nvinfo : EIATTR_SW_WAR
	.align		4
.L_87:
        /*0368*/ 	.byte	0x04, 0x36
        /*036a*/ 	.short	(.L_89 - .L_88)
.L_88:
        /*036c*/ 	.word	0x00000008
.L_89:


//--------------------- .nv.compat                --------------------------
	.section	.nv.compat,"",@"SHT_CUDA_COMPAT_INFO"
	.align	4
        /*0000*/ 	.byte	0x02, 0x02, 0x02, 0x00, 0x02, 0x05, 0x05, 0x00, 0x02, 0x03, 0x00, 0x00, 0x02, 0x06, 0x01, 0x00


//--------------------- .nv.callgraph             --------------------------
	.section	.nv.callgraph,"",@"SHT_CUDA_CALLGRAPH"
	.align	4
	.sectionentsize	8
	.align		4
        /*0000*/ 	.word	0x00000000
	.align		4
        /*0004*/ 	.word	0xffffffff
	.align		4
        /*0008*/ 	.word	0x00000000
	.align		4
        /*000c*/ 	.word	0xfffffffe
	.align		4
        /*0010*/ 	.word	0x00000000
	.align		4
        /*0014*/ 	.word	0xfffffffd
	.align		4
        /*0018*/ 	.word	0x00000000
	.align		4
        /*001c*/ 	.word	0xfffffffc


//--------------------- .nv.constant4             --------------------------
	.section	.nv.constant4,"a",@progbits
	.align	8
	.align		8
.nv.constant4:
        /*0000*/ 	.dword	_$_str


//--------------------- .text.attn_fwd            --------------------------
	.section	.text.attn_fwd,"ax",@progbits
	.align	128
        .global         attn_fwd
        .type           attn_fwd,@function
        .size           attn_fwd,(.L_x_31 - attn_fwd)
        .other          attn_fwd,@"STO_CUDA_ENTRY STV_DEFAULT"
attn_fwd:
.text.attn_fwd:
[----:B------:R-:W0:Y:S01]  /*0000*/  LDC R1, c[0x0][0x37c] ;  /* 0x0000df00ff017b82 */ /* 0x000e220000000800 */
[----:B------:R-:W1:Y:S02]  /*0010*/  S2R R0, SR_TID.X ;  /* 0x0000000000007919 */ /* 0x000e640000002100 */
[----:B-1----:R-:W-:-:S13]  /*0020*/  ISETP.GE.U32.AND P5, PT, R0, 0x20, PT ;  /* 0x000000200000780c */ /* 0x002fda0003fa6070 */
[----:B------:R-:W-:Y:S05]  /*0030*/  @P5 BRA `(.L_x_0) ;  /* 0x0000000000b85947 */ /* 0x000fea0003800000 */
[----:B------:R-:W1:Y:S01]  /*0040*/  S2UR UR6, SR_CgaCtaId ;  /* 0x00000000000679c3 */ /* 0x000e620000008800 */
[----:B------:R-:W-:Y:S01]  /*0050*/  NOP ;  /* 0x0000000000007918 */ /* 0x000fe20000000000 */
[----:B------:R-:W-:Y:S02]  /*0060*/  UMOV UR4, 0x40 ;  /* 0x0000004000047882 */ /* 0x000fe40000000000 */
[----:B-1----:R-:W-:-:S09]  /*0070*/  ULEA UR4, UR6, UR4, 0x18 ;  /* 0x0000000406047291 */ /* 0x002fd2000f8ec0ff */
[----:B------:R-:W1:Y:S01]  /*0080*/  LDS.U8 R2, [UR4] ;  /* 0x00000004ff027984 */ /* 0x000e620008000000 */
[----:B------:R-:W-:Y:S02]  /*0090*/  UMOV UR4, 0x400 ;  /* 0x0000040000047882 */ /* 0x000fe40000000000 */
[----:B------:R-:W-:Y:S01]  /*00a0*/  ULEA UR4, UR6, UR4, 0x18 ;  /* 0x0000000406047291 */ /* 0x000fe2000f8ec0ff */
[----:B-1----:R-:W-:-:S13]  /*00b0*/  ISETP.NE.AND P0, PT, R2, RZ, PT ;  /* 0x000000ff0200720c */ /* 0x002fda0003f05270 */
[----:B------:R-:W-:Y:S05]  /*00c0*/  @P0 BRA `(.L_x_1) ;  /* 0x00000000007c0947 */ /* 0x000fea0003800000 */
[----:B------:R-:W-:-:S13]  /*00d0*/  ELECT P0, URZ, PT ;  /* 0x0000000000ff782f */ /* 0x000fda0003800000 */
[----:B------:R-:W-:Y:S05]  /*00e0*/  @!P0 BRA `(.L_x_2) ;  /* 0x0000000000848947 */ /* 0x000fea0003800000 */
[----:B------:R-:W-:Y:S01]  /*00f0*/  UMOV UR5, 0x4 ;  /* 0x0000000400057882 */ /* 0x000fe20000000000 */
[----:B------:R-:W-:Y:S02]  /*0100*/  IMAD.MOV.U32 R5, RZ, RZ, 0x1 ;  /* 0x00000001ff057424 */ /* 0x000fe400078e00ff */
[----:B------:R-:W-:Y:S02]  /*0110*/  IMAD.MOV.U32 R3, RZ, RZ, 0xf ;  /* 0x0000000fff037424 */ /* 0x000fe400078e00ff */
[----:B------:R-:W-:Y:S04]  /*0120*/  DEPBAR.LE SB1, 0x36 ;  /* 0x00009d800000791a */ /* 0x000fe80000000000 */
[----:B------:R-:W1:Y:S02]  /*0130*/  UTCATOMSWS.FIND_AND_SET.ALIGN UP0, UR5, UR5 ;  /* 0x00000005000575e3 */ /* 0x000e640008000800 */
[----:B-1----:R-:W-:-:S04]  /*0140*/  PLOP3.LUT P0, PT, PT, PT, UP0, 0x80, 0x8 ;  /* 0x000000000008781c */ /* 0x002fc80003f0f008 */
[----:B------:R-:W-:-:S04]  /*0150*/  SEL R2, RZ, 0xffffffff, !P0 ;  /* 0xffffffffff027807 */ /* 0x000fc80004000000 */
[----:B------:R-:W-:Y:S01]  /*0160*/  ISETP.NE.AND P0, PT, R2, RZ, PT ;  /* 0x000000ff0200720c */ /* 0x000fe20003f05270 */
[----:B------:R-:W-:-:S12]  /*0170*/  IMAD.U32 R2, RZ, RZ, UR5 ;  /* 0x00000005ff027e24 */ /* 0x000fd8000f8e00ff */
[----:B------:R-:W-:Y:S05]  /*0180*/  @P0 BRA `(.L_x_3) ;  /* 0x0000000000240947 */ /* 0x000fea0003800000 */
.L_x_4:
[----:B------:R-:W-:Y:S05]  /*0190*/  NANOSLEEP 0x64 ;  /* 0x000000640000795d */ /* 0x000fea0003800000 */
[----:B------:R-:W-:-:S05]  /*01a0*/  UMOV UR5, 0x4 ;  /* 0x0000000400057882 */ /* 0x000fca0000000000 */
[----:B------:R-:W-:Y:S04]  /*01b0*/  DEPBAR.LE SB1, 0x36 ;  /* 0x00009d800000791a */ /* 0x000fe80000000000 */
[----:B------:R-:W1:Y:S02]  /*01c0*/  UTCATOMSWS.FIND_AND_SET.ALIGN UP0, UR5, UR5 ;  /* 0x00000005000575e3 */ /* 0x000e640008000800 */
[----:B-1----:R-:W-:-:S04]  /*01d0*/  PLOP3.LUT P0, PT, PT, PT, UP0, 0x80, 0x8 ;  /* 0x000000000008781c */ /* 0x002fc80003f0f008 */
[----:B------:R-:W-:-:S04]  /*01e0*/  SEL R2, RZ, 0xffffffff, !P0 ;  /* 0xffffffffff027807 */ /* 0x000fc80004000000 */
[----:B------:R-:W-:Y:S01]  /*01f0*/  ISETP.NE.AND P0, PT, R2, RZ, PT ;  /* 0x000000ff0200720c */ /* 0x000fe20003f05270 */
[----:B------:R-:W-:-:S12]  /*0200*/  IMAD.U32 R2, RZ, RZ, UR5 ;  /* 0x00000005ff027e24 */ /* 0x000fd8000f8e00ff */
[----:B------:R-:W-:Y:S05]  /*0210*/  @!P0 BRA `(.L_x_4) ;  /* 0xfffffffc00dc8947 */ /* 0x000fea000383ffff */
.L_x_3:
[C---:B------:R-:W-:Y:S01]  /*0220*/  VIADD R4, R2.reuse, 0x10 ;  /* 0x0000001002047836 */ /* 0x040fe20000000000 */
[----:B------:R-:W-:Y:S01]  /*0230*/  UMOV UR5, 0x50 ;  /* 0x0000005000057882 */ /* 0x000fe20000000000 */
[----:B------:R-:W-:Y:S01]  /*0240*/  SHF.L.U32 R3, R3, R2, RZ ;  /* 0x0000000203037219 */ /* 0x000fe200000006ff */
[----:B------:R-:W-:Y:S01]  /*0250*/  ULEA UR5, UR6, UR5, 0x18 ;  /* 0x0000000506057291 */ /* 0x000fe2000f8ec0ff */
[----:B------:R-:W-:Y:S01]  /*0260*/  IMAD.SHL.U32 R2, R2, 0x20, RZ ;  /* 0x0000002002027824 */ /* 0x000fe200078e00ff */
[----:B------:R-:W-:-:S04]  /*0270*/  SHF.L.U32 R4, R5, R4, RZ ;  /* 0x0000000405047219 */ /* 0x000fc800000006ff */
[----:B------:R-:W-:-:S05]  /*0280*/  LOP3.LUT R3, R4, R3, RZ, 0xfc, !PT ;  /* 0x0000000304037212 */ /* 0x000fca00078efcff */
[----:B------:R1:W-:Y:S04]  /*0290*/  ATOMS.OR RZ, [UR5], R3 ;  /* 0x00000003ffff798c */ /* 0x0003e8000b000005 */
[----:B------:R1:W-:Y:S01]  /*02a0*/  STS [UR4], R2 ;  /* 0x00000002ff007988 */ /* 0x0003e20008000804 */
[----:B------:R-:W-:Y:S05]  /*02b0*/  BRA `(.L_x_2) ;  /* 0x0000000000107947 */ /* 0x000fea0003800000 */
.L_x_1:
[----:B------:R-:W-:Y:S01]  /*02c0*/  IMAD.MOV.U32 R3, RZ, RZ, -0x1 ;  /* 0xffffffffff037424 */ /* 0x000fe200078e00ff */
[----:B------:R-:W-:-:S04]  /*02d0*/  MOV R2, 0x300 ;  /* 0x0000030000027802 */ /* 0x000fc80000000f00 */
[----:B------:R1:W-:Y:S03]  /*02e0*/  STS [UR4], R3 ;  /* 0x00000003ff007988 */ /* 0x0003e60008000804 */
[----:B01----:R-:W-:Y:S05]  /*02f0*/  CALL.REL.NOINC `($__internal_1_$__cuda_sm10x_tcgen05_guardrail_trap_phase_invalid_during_alloc) ;  /* 0x0000006000b87944 */ /* 0x003fea0003c00000 */
.L_x_2:
[----:B------:R-:W-:Y:S05]  /*0300*/  WARPSYNC.ALL ;  /* 0x0000000000007948 */ /* 0x000fea0003800000 */
[----:B------:R-:W-:Y:S01]  /*0310*/  NOP ;  /* 0x0000000000007918 */ /* 0x000fe20000000000 */
.L_x_0:
[----:B------:R-:W2:Y:S01]  /*0320*/  S2R R43, SR_CTAID.X ;  /* 0x00000000002b7919 */ /* 0x000ea20000002500 */
[----:B------:R-:W3:Y:S01]  /*0330*/  S2UR UR8, SR_CTAID.Y ;  /* 0x00000000000879c3 */ /* 0x000ee20000002600 */
[----:B------:R-:W3:Y:S01]  /*0340*/  LDCU.64 UR4, c[0x0][0x3b0] ;  /* 0x00007600ff0477ac */ /* 0x000ee20008000a00 */
[----:B------:R-:W-:Y:S01]  /*0350*/  SHF.R.U32.HI R12, RZ, 0x6, R0 ;  /* 0x00000006ff0c7819 */ /* 0x000fe20000011600 */
[----:B------:R-:W-:-:S03]  /*0360*/  UMOV UR9, 0x400 ;  /* 0x0000040000097882 */ /* 0x000fc60000000000 */
[----:B------:R-:W-:Y:S01]  /*0370*/  SGXT.U32 R12, R12, 0x1 ;  /* 0x000000010c0c781a */ /* 0x000fe20000000000 */
[----:B------:R-:W4:Y:S01]  /*0380*/  LDCU.64 UR28, c[0x0][0x358] ;  /* 0x00006b00ff1c77ac */ /* 0x000f220008000a00 */
[----:B------:R-:W1:Y:S08]  /*0390*/  LDC.64 R16, c[0x0][0x380] ;  /* 0x0000e000ff107b82 */ /* 0x000e700000000a00 */
[----:B------:R-:W0:Y:S08]  /*03a0*/  LDC R19, c[0x0][0x3b8] ;  /* 0x0000ee00ff137b82 */ /* 0x000e300000000800 */
[----:B------:R-:W0:Y:S01]  /*03b0*/  S2UR UR6, SR_CgaCtaId ;  /* 0x00000000000679c3 */ /* 0x000e220000008800 */
[----:B---3--:R-:W-:-:S04]  /*03c0*/  UIMAD UR4, UR8, UR4, URZ ;  /* 0x00000004080472a4 */ /* 0x008fc8000f8e02ff */
[----:B------:R-:W-:Y:S01]  /*03d0*/  USHF.L.U32 UR7, UR4, 0x1, URZ ;  /* 0x0000000104077899 */ /* 0x000fe200080006ff */
[----:B--2---:R-:W-:Y:S02]  /*03e0*/  IMAD.SHL.U32 R43, R43, 0x40, RZ ;  /* 0x000000402b2b7824 */ /* 0x004fe400078e00ff */
[----:B------:R-:W2:Y:S03]  /*03f0*/  LDC.64 R58, c[0x0][0x3c0] ;  /* 0x0000f000ff3a7b82 */ /* 0x000ea60000000a00 */
[----:B-1----:R-:W-:Y:S01]  /*0400*/  LOP3.LUT R3, R43, 0x3f, R0, 0xf8, !PT ;  /* 0x0000003f2b037812 */ /* 0x002fe200078ef800 */
[----:B0-----:R-:W-:-:S04]  /*0410*/  IMAD R6, R12, R19, RZ ;  /* 0x000000130c067224 */ /* 0x001fc800078e02ff */
[----:B------:R-:W0:Y:S01]  /*0420*/  LDC.64 R54, c[0x0][0x388] ;  /* 0x0000e200ff367b82 */ /* 0x000e220000000a00 */
[----:B------:R-:W-:Y:S01]  /*0430*/  IMAD R2, R3, UR5, RZ ;  /* 0x0000000503027c24 */ /* 0x000fe2000f8e02ff */
[----:B------:R-:W-:-:S03]  /*0440*/  UIMAD.WIDE UR4, UR4, 0x2, URZ ;  /* 0x00000002040478a5 */ /* 0x000fc6000f8e02ff */
[C---:B------:R-:W-:Y:S02]  /*0450*/  IMAD.SHL.U32 R5, R2.reuse, 0x2, RZ ;  /* 0x0000000202057824 */ /* 0x040fe400078e00ff */
[----:B------:R-:W-:Y:S01]  /*0460*/  IMAD.HI R2, R2, 0x2, RZ ;  /* 0x0000000202027827 */ /* 0x000fe200078e02ff */
[----:B------:R-:W-:Y:S01]  /*0470*/  ULEA UR9, UR6, UR9, 0x18 ;  /* 0x0000000906097291 */ /* 0x000fe2000f8ec0ff */
[----:B------:R-:W-:Y:S01]  /*0480*/  BAR.SYNC.DEFER_BLOCKING 0x0 ;  /* 0x0000000000007b1d */ /* 0x000fe20000010000 */
[----:B------:R-:W-:-:S04]  /*0490*/  IADD3 R16, P0, P1, R5, UR7, R16 ;  /* 0x0000000705107c10 */ /* 0x000fc8000f91e010 */
[----:B------:R-:W-:Y:S01]  /*04a0*/  IADD3.X R17, PT, PT, R2, UR5, R17, P0, P1 ;  /* 0x0000000502117c10 */ /* 0x000fe200087e2411 */
[C---:B------:R-:W-:Y:S01]  /*04b0*/  IMAD R2, R19.reuse, 0x2, R6 ;  /* 0x0000000213027824 */ /* 0x040fe200078e0206 */
[-C--:B------:R-:W-:Y:S01]  /*04c0*/  LEA R4, P0, R6, R16.reuse, 0x1 ;  /* 0x0000001006047211 */ /* 0x080fe200078008ff */
[----:B------:R-:W1:Y:S02]  /*04d0*/  LDCU UR4, c[0x0][0x3c8] ;  /* 0x00007900ff0477ac */ /* 0x000e640008000800 */
[C---:B------:R-:W-:Y:S01]  /*04e0*/  IMAD R14, R19.reuse, 0x2, R2 ;  /* 0x00000002130e7824 */ /* 0x040fe200078e0202 */
[----:B------:R-:W-:Y:S02]  /*04f0*/  LEA R8, P1, R2, R16, 0x1 ;  /* 0x0000001002087211 */ /* 0x000fe400078208ff */
[-C--:B------:R-:W-:Y:S01]  /*0500*/  LEA.HI.X.SX32 R5, R6, R17.reuse, 0x1, P0 ;  /* 0x0000001106057211 */ /* 0x080fe200000f0eff */
[----:B------:R-:W-:Y:S01]  /*0510*/  IMAD R18, R19, 0x2, R14 ;  /* 0x0000000213127824 */ /* 0x000fe200078e020e */
[----:B------:R-:W-:-:S02]  /*0520*/  LEA.HI.X.SX32 R9, R2, R17, 0x1, P1 ;  /* 0x0000001102097211 */ /* 0x000fc400008f0eff */
[-C--:B------:R-:W-:Y:S01]  /*0530*/  LEA R6, P0, R14, R16.reuse, 0x1 ;  /* 0x000000100e067211 */ /* 0x080fe200078008ff */
[----:B------:R-:W3:Y:S01]  /*0540*/  LDS R42, [UR9] ;  /* 0x00000009ff2a7984 */ /* 0x000ee20008000800 */
[----:B------:R-:W-:Y:S01]  /*0550*/  BAR.SYNC.DEFER_BLOCKING 0x0 ;  /* 0x0000000000007b1d */ /* 0x000fe20000010000 */
[C---:B------:R-:W-:Y:S01]  /*0560*/  IMAD R20, R19.reuse, 0x2, R18 ;  /* 0x0000000213147824 */ /* 0x040fe200078e0212 */
[-C--:B------:R-:W-:Y:S02]  /*0570*/  LEA R10, P1, R18, R16.reuse, 0x1 ;  /* 0x00000010120a7211 */ /* 0x080fe400078208ff */
[-C--:B------:R-:W-:Y:S02]  /*0580*/  LEA.HI.X.SX32 R7, R14, R17.reuse, 0x1, P0 ;  /* 0x000000110e077211 */ /* 0x080fe400000f0eff */
[----:B------:R-:W-:Y:S01]  /*0590*/  LEA.HI.X.SX32 R11, R18, R17, 0x1, P1 ;  /* 0x00000011120b7211 */ /* 0x000fe200008f0eff */
[----:B------:R-:W-:Y:S01]  /*05a0*/  IMAD R18, R19, 0x2, R20 ;  /* 0x0000000213127824 */ /* 0x000fe200078e0214 */
[----:B------:R-:W-:-:S04]  /*05b0*/  LEA R14, P0, R20, R16, 0x1 ;  /* 0x00000010140e7211 */ /* 0x000fc800078008ff */
[----:B------:R-:W-:Y:S01]  /*05c0*/  LEA.HI.X.SX32 R15, R20, R17, 0x1, P0 ;  /* 0x00000011140f7211 */ /* 0x000fe200000f0eff */
[----:B------:R-:W-:Y:S01]  /*05d0*/  IMAD R26, R19, 0x2, R18 ;  /* 0x00000002131a7824 */ /* 0x000fe200078e0212 */
[----:B------:R-:W-:-:S04]  /*05e0*/  LEA R20, P0, R18, R16, 0x1 ;  /* 0x0000001012147211 */ /* 0x000fc800078008ff */
[-C--:B------:R-:W-:Y:S01]  /*05f0*/  LEA.HI.X.SX32 R21, R18, R17.reuse, 0x1, P0 ;  /* 0x0000001112157211 */ /* 0x080fe200000f0eff */
[C---:B------:R-:W-:Y:S01]  /*0600*/  IMAD R18, R19.reuse, 0x2, R26 ;  /* 0x0000000213127824 */ /* 0x040fe200078e021a */
[C---:B------:R-:W-:Y:S01]  /*0610*/  LEA R22, P0, R26.reuse, R16, 0x1 ;  /* 0x000000101a167211 */ /* 0x040fe200078008ff */
[----:B----4-:R4:W5:Y:S04]  /*0620*/  LDG.E.U16 R2, desc[UR28][R8.64] ;  /* 0x0000001c08027981 */ /* 0x010968000c1e1500 */
[----:B------:R-:W5:Y:S04]  /*0630*/  LDG.E.U16 R5, desc[UR28][R4.64] ;  /* 0x0000001c04057981 */ /* 0x000f68000c1e1500 */
[----:B------:R-:W5:Y:S01]  /*0640*/  LDG.E.U16 R7, desc[UR28][R6.64] ;  /* 0x0000001c06077981 */ /* 0x000f62000c1e1500 */
[----:B----4-:R-:W-:Y:S01]  /*0650*/  IMAD R8, R19, 0x2, R18 ;  /* 0x0000000213087824 */ /* 0x010fe200078e0212 */
[----:B------:R-:W-:-:S02]  /*0660*/  LEA.HI.X.SX32 R23, R26, R17, 0x1, P0 ;  /* 0x000000111a177211 */ /* 0x000fc400000f0eff */
[----:B------:R-:W5:Y:S04]  /*0670*/  LDG.E.U16 R9, desc[UR28][R14.64] ;  /* 0x0000001c0e097981 */ /* 0x000f68000c1e1500 */
[----:B------:R4:W5:Y:S01]  /*0680*/  LDG.E.U16 R4, desc[UR28][R10.64] ;  /* 0x0000001c0a047981 */ /* 0x000962000c1e1500 */
[-C--:B------:R-:W-:Y:S02]  /*0690*/  LEA R24, P1, R18, R16.reuse, 0x1 ;  /* 0x0000001012187211 */ /* 0x080fe400078208ff */
[----:B------:R-:W-:Y:S01]  /*06a0*/  LEA R26, P0, R8, R16, 0x1 ;  /* 0x00000010081a7211 */ /* 0x000fe200078008ff */
[----:B------:R0:W5:Y:S01]  /*06b0*/  LDG.E.U16 R6, desc[UR28][R20.64] ;  /* 0x0000001c14067981 */ /* 0x000162000c1e1500 */
[----:B----4-:R-:W-:Y:S01]  /*06c0*/  IMAD R10, R19, 0x2, R8 ;  /* 0x00000002130a7824 */ /* 0x010fe200078e0208 */
[----:B------:R-:W-:-:S02]  /*06d0*/  LEA.HI.X.SX32 R25, R18, R17, 0x1, P1 ;  /* 0x0000001112197211 */ /* 0x000fc400008f0eff */
[----:B------:R-:W5:Y:S01]  /*06e0*/  LDG.E.U16 R11, desc[UR28][R22.64] ;  /* 0x0000001c160b7981 */ /* 0x000f62000c1e1500 */
[C---:B------:R-:W-:Y:S01]  /*06f0*/  IMAD R14, R19.reuse, 0x2, R10 ;  /* 0x00000002130e7824 */ /* 0x040fe200078e020a */
[-C--:B------:R-:W-:Y:S02]  /*0700*/  LEA.HI.X.SX32 R27, R8, R17.reuse, 0x1, P0 ;  /* 0x00000011081b7211 */ /* 0x080fe400000f0eff */
[CC--:B------:R-:W-:Y:S01]  /*0710*/  LEA R28, P0, R10.reuse, R16.reuse, 0x1 ;  /* 0x000000100a1c7211 */ /* 0x0c0fe200078008ff */
[C---:B------:R-:W-:Y:S01]  /*0720*/  IMAD R18, R19.reuse, 0x2, R14 ;  /* 0x0000000213127824 */ /* 0x040fe200078e020e */
[----:B------:R4:W5:Y:S02]  /*0730*/  LDG.E.U16 R8, desc[UR28][R24.64] ;  /* 0x0000001c18087981 */ /* 0x000964000c1e1500 */
[----:B------:R-:W-:Y:S01]  /*0740*/  LEA.HI.X.SX32 R29, R10, R17, 0x1, P0 ;  /* 0x000000110a1d7211 */ /* 0x000fe200000f0eff */
[----:B------:R-:W-:Y:S01]  /*0750*/  IMAD R34, R19, 0x2, R18 ;  /* 0x0000000213227824 */ /* 0x000fe200078e0212 */
[-C--:B------:R-:W-:Y:S01]  /*0760*/  LEA R30, P0, R14, R16.reuse, 0x1 ;  /* 0x000000100e1e7211 */ /* 0x080fe200078008ff */
[----:B------:R1:W5:Y:S01]  /*0770*/  LDG.E.U16 R13, desc[UR28][R26.64] ;  /* 0x0000001c1a0d7981 */ /* 0x000362000c1e1500 */
[----:B------:R-:W-:-:S02]  /*0780*/  LEA R32, P1, R18, R16, 0x1 ;  /* 0x0000001012207211 */ /* 0x000fc400078208ff */
[-C--:B------:R-:W-:Y:S01]  /*0790*/  LEA.HI.X.SX32 R31, R14, R17.reuse, 0x1, P0 ;  /* 0x000000110e1f7211 */ /* 0x080fe200000f0eff */
[----:B------:R-:W5:Y:S01]  /*07a0*/  LDG.E.U16 R10, desc[UR28][R28.64] ;  /* 0x0000001c1c0a7981 */ /* 0x000f62000c1e1500 */
[-C--:B------:R-:W-:Y:S01]  /*07b0*/  LEA.HI.X.SX32 R33, R18, R17.reuse, 0x1, P1 ;  /* 0x0000001112217211 */ /* 0x080fe200008f0eff */
[C---:B------:R-:W-:Y:S01]  /*07c0*/  IMAD R18, R19.reuse, 0x2, R34 ;  /* 0x0000000213127824 */ /* 0x040fe200078e0222 */
[C---:B0-----:R-:W-:Y:S01]  /*07d0*/  LEA R20, P0, R34.reuse, R16, 0x1 ;  /* 0x0000001022147211 */ /* 0x041fe200078008ff */
[----:B------:R-:W5:Y:S03]  /*07e0*/  LDG.E.U16 R15, desc[UR28][R30.64] ;  /* 0x0000001c1e0f7981 */ /* 0x000f66000c1e1500 */
[----:B------:R-:W-:Y:S01]  /*07f0*/  LEA.HI.X.SX32 R21, R34, R17, 0x1, P0 ;  /* 0x0000001122157211 */ /* 0x000fe200000f0eff */
[----:B------:R0:W5:Y:S01]  /*0800*/  LDG.E.U16 R14, desc[UR28][R32.64] ;  /* 0x0000001c200e7981 */ /* 0x000162000c1e1500 */
[----:B------:R-:W-:-:S02]  /*0810*/  LEA R34, R19, R18, 0x1 ;  /* 0x0000001213227211 */ /* 0x000fc400078e08ff */
[C---:B----4-:R-:W-:Y:S02]  /*0820*/  LEA R24, P0, R18.reuse, R16, 0x1 ;  /* 0x0000001012187211 */ /* 0x050fe400078008ff */
[----:B------:R-:W5:Y:S01]  /*0830*/  LDG.E.U16 R21, desc[UR28][R20.64] ;  /* 0x0000001c14157981 */ /* 0x000f62000c1e1500 */
[----:B------:R-:W-:Y:S01]  /*0840*/  IMAD R36, R19, 0x2, R34 ;  /* 0x0000000213247824 */ /* 0x000fe200078e0222 */
[----:B------:R-:W-:-:S03]  /*0850*/  LEA.HI.X.SX32 R25, R18, R17, 0x1, P0 ;  /* 0x0000001112197211 */ /* 0x000fc600000f0eff */
[C---:B------:R-:W-:Y:S01]  /*0860*/  IMAD R38, R19.reuse, 0x2, R36 ;  /* 0x0000000213267824 */ /* 0x040fe200078e0224 */
[-C--:B------:R-:W-:Y:S01]  /*0870*/  LEA R22, P0, R34, R16.reuse, 0x1 ;  /* 0x0000001022167211 */ /* 0x080fe200078008ff */
[----:B------:R4:W5:Y:S01]  /*0880*/  LDG.E.U16 R18, desc[UR28][R24.64] ;  /* 0x0000001c18127981 */ /* 0x000962000c1e1500 */
[-C--:B-1----:R-:W-:Y:S01]  /*0890*/  LEA R26, P1, R36, R16.reuse, 0x1 ;  /* 0x00000010241a7211 */ /* 0x082fe200078208ff */
[C---:B0-----:R-:W-:Y:S01]  /*08a0*/  IMAD R32, R19.reuse, 0x2, R38 ;  /* 0x0000000213207824 */ /* 0x041fe200078e0226 */
[-C--:B------:R-:W-:Y:S02]  /*08b0*/  LEA.HI.X.SX32 R23, R34, R17.reuse, 0x1, P0 ;  /* 0x0000001122177211 */ /* 0x080fe400000f0eff */
[-C--:B------:R-:W-:Y:S01]  /*08c0*/  LEA.HI.X.SX32 R27, R36, R17.reuse, 0x1, P1 ;  /* 0x00000011241b7211 */ /* 0x080fe200008f0eff */
[C---:B------:R-:W-:Y:S01]  /*08d0*/  IMAD R36, R19.reuse, 0x2, R32 ;  /* 0x0000000213247824 */ /* 0x040fe200078e0220 */
[CC--:B------:R-:W-:Y:S02]  /*08e0*/  LEA R28, P0, R38.reuse, R16.reuse, 0x1 ;  /* 0x00000010261c7211 */ /* 0x0c0fe400078008ff */
[----:B------:R-:W5:Y:S02]  /*08f0*/  LDG.E.U16 R23, desc[UR28][R22.64] ;  /* 0x0000001c16177981 */ /* 0x000f64000c1e1500 */
[-C--:B------:R-:W-:Y:S01]  /*0900*/  LEA.HI.X.SX32 R29, R38, R17.reuse, 0x1, P0 ;  /* 0x00000011261d7211 */ /* 0x080fe200000f0eff */
[C---:B------:R-:W-:Y:S01]  /*0910*/  IMAD R38, R19.reuse, 0x2, R36 ;  /* 0x0000000213267824 */ /* 0x040fe200078e0224 */
[CC--:B------:R-:W-:Y:S01]  /*0920*/  LEA R30, P0, R32.reuse, R16.reuse, 0x1 ;  /* 0x00000010201e7211 */ /* 0x0c0fe200078008ff */
[----:B------:R0:W5:Y:S02]  /*0930*/  LDG.E.U16 R20, desc[UR28][R26.64] ;  /* 0x0000001c1a147981 */ /* 0x000164000c1e1500 */
[----:B----4-:R-:W-:Y:S01]  /*0940*/  IMAD R24, R19, 0x2, R38 ;  /* 0x0000000213187824 */ /* 0x010fe200078e0226 */
[----:B------:R-:W-:Y:S01]  /*0950*/  LEA.HI.X.SX32 R31, R32, R17, 0x1, P0 ;  /* 0x00000011201f7211 */ /* 0x000fe200000f0eff */
[----:B------:R1:W5:Y:S01]  /*0960*/  LDG.E.U16 R25, desc[UR28][R28.64] ;  /* 0x0000001c1c197981 */ /* 0x000362000c1e1500 */
[----:B------:R-:W-:-:S02]  /*0970*/  LEA R32, P0, R36, R16, 0x1 ;  /* 0x0000001024207211 */ /* 0x000fc400078008ff */
[-C--:B------:R-:W-:Y:S01]  /*0980*/  LEA R34, P1, R38, R16.reuse, 0x1 ;  /* 0x0000001026227211 */ /* 0x080fe200078208ff */
[----:B------:R4:W5:Y:S01]  /*0990*/  LDG.E.U16 R22, desc[UR28][R30.64] ;  /* 0x0000001c1e167981 */ /* 0x000962000c1e1500 */
[C---:B0-----:R-:W-:Y:S01]  /*09a0*/  IMAD R26, R19.reuse, 0x2, R24 ;  /* 0x00000002131a7824 */ /* 0x041fe200078e0218 */
[-C--:B------:R-:W-:Y:S02]  /*09b0*/  LEA.HI.X.SX32 R33, R36, R17.reuse, 0x1, P0 ;  /* 0x0000001124217211 */ /* 0x080fe400000f0eff */
[-C--:B------:R-:W-:Y:S01]  /*09c0*/  LEA R36, P0, R24, R16.reuse, 0x1 ;  /* 0x0000001018247211 */ /* 0x080fe200078008ff */
[C---:B-1----:R-:W-:Y:S01]  /*09d0*/  IMAD R28, R19.reuse, 0x2, R26 ;  /* 0x00000002131c7824 */ /* 0x042fe200078e021a */
[-C--:B------:R-:W-:Y:S01]  /*09e0*/  LEA.HI.X.SX32 R35, R38, R17.reuse, 0x1, P1 ;  /* 0x0000001126237211 */ /* 0x080fe200008f0eff */
[----:B------:R-:W5:Y:S01]  /*09f0*/  LDG.E.U16 R27, desc[UR28][R32.64] ;  /* 0x0000001c201b7981 */ /* 0x000f62000c1e1500 */
[-C--:B------:R-:W-:Y:S01]  /*0a00*/  LEA.HI.X.SX32 R37, R24, R17.reuse, 0x1, P0 ;  /* 0x0000001118257211 */ /* 0x080fe200000f0eff */
[C---:B------:R-:W-:Y:S01]  /*0a10*/  IMAD R44, R19.reuse, 0x2, R28 ;  /* 0x00000002132c7824 */ /* 0x040fe200078e021c */
[CC--:B------:R-:W-:Y:S01]  /*0a20*/  LEA R38, P0, R26.reuse, R16.reuse, 0x1 ;  /* 0x000000101a267211 */ /* 0x0c0fe200078008ff */
[----:B------:R0:W5:Y:S02]  /*0a30*/  LDG.E.U16 R24, desc[UR28][R34.64] ;  /* 0x0000001c22187981 */ /* 0x000164000c1e1500 */
[----:B------:R-:W-:Y:S01]  /*0a40*/  IMAD R46, R19, 0x2, R44 ;  /* 0x00000002132e7824 */ /* 0x000fe200078e022c */
[----:B------:R-:W-:Y:S01]  /*0a50*/  LEA.HI.X.SX32 R39, R26, R17, 0x1, P0 ;  /* 0x000000111a277211 */ /* 0x000fe200000f0eff */
[----:B------:R1:W5:Y:S01]  /*0a60*/  LDG.E.U16 R29, desc[UR28][R36.64] ;  /* 0x0000001c241d7981 */ /* 0x000362000c1e1500 */
[----:B----4-:R-:W-:-:S02]  /*0a70*/  LEA R30, P0, R28, R16, 0x1 ;  /* 0x000000101c1e7211 */ /* 0x010fc400078008ff */
[-C--:B------:R-:W-:Y:S01]  /*0a80*/  LEA R40, P1, R44, R16.reuse, 0x1 ;  /* 0x000000102c287211 */ /* 0x080fe200078208ff */
[----:B------:R-:W5:Y:S01]  /*0a90*/  LDG.E.U16 R26, desc[UR28][R38.64] ;  /* 0x0000001c261a7981 */ /* 0x000f62000c1e1500 */
[-C--:B------:R-:W-:Y:S01]  /*0aa0*/  LEA.HI.X.SX32 R31, R28, R17.reuse, 0x1, P0 ;  /* 0x000000111c1f7211 */ /* 0x080fe200000f0eff */
[C---:B0-----:R-:W-:Y:S01]  /*0ab0*/  IMAD R34, R19.reuse, 0x2, R46 ;  /* 0x0000000213227824 */ /* 0x041fe200078e022e */
[-C--:B------:R-:W-:Y:S02]  /*0ac0*/  LEA R32, P0, R46, R16.reuse, 0x1 ;  /* 0x000000102e207211 */ /* 0x080fe400078008ff */
[-C--:B------:R-:W-:Y:S01]  /*0ad0*/  LEA.HI.X.SX32 R41, R44, R17.reuse, 0x1, P1 ;  /* 0x000000112c297211 */ /* 0x080fe200008f0eff */
[C---:B------:R-:W-:Y:S01]  /*0ae0*/  IMAD R44, R19.reuse, 0x2, R34 ;  /* 0x00000002132c7824 */ /* 0x040fe200078e0222 */
[----:B------:R-:W-:Y:S01]  /*0af0*/  LEA.HI.X.SX32 R33, R46, R17, 0x1, P0 ;  /* 0x000000112e217211 */ /* 0x000fe200000f0eff */
[----:B------:R-:W5:Y:S01]  /*0b00*/  LDG.E.U16 R31, desc[UR28][R30.64] ;  /* 0x0000001c1e1f7981 */ /* 0x000f62000c1e1500 */
[----:B-1----:R-:W-:Y:S01]  /*0b10*/  LEA R36, P0, R34, R16, 0x1 ;  /* 0x0000001022247211 */ /* 0x002fe200078008ff */
[----:B------:R-:W-:-:S02]  /*0b20*/  IMAD R46, R19, 0x2, R44 ;  /* 0x00000002132e7824 */ /* 0x000fc400078e022c */
[----:B------:R0:W5:Y:S01]  /*0b30*/  LDG.E.U16 R28, desc[UR28][R40.64] ;  /* 0x0000001c281c7981 */ /* 0x000162000c1e1500 */
[-C--:B------:R-:W-:Y:S01]  /*0b40*/  LEA.HI.X.SX32 R37, R34, R17.reuse, 0x1, P0 ;  /* 0x0000001122257211 */ /* 0x080fe200000f0eff */
[C---:B------:R-:W-:Y:S01]  /*0b50*/  IMAD R48, R19.reuse, 0x2, R46 ;  /* 0x0000000213307824 */ /* 0x040fe200078e022e */
[CC--:B------:R-:W-:Y:S01]  /*0b60*/  LEA R34, P0, R44.reuse, R16.reuse, 0x1 ;  /* 0x000000102c227211 */ /* 0x0c0fe200078008ff */
[----:B------:R2:W5:Y:S02]  /*0b70*/  LDG.E.U16 R33, desc[UR28][R32.64] ;  /* 0x0000001c20217981 */ /* 0x000564000c1e1500 */
[C---:B------:R-:W-:Y:S01]  /*0b80*/  IMAD R50, R19.reuse, 0x2, R48 ;  /* 0x0000000213327824 */ /* 0x040fe200078e0230 */
[----:B------:R-:W-:Y:S01]  /*0b90*/  LEA.HI.X.SX32 R35, R44, R17, 0x1, P0 ;  /* 0x000000112c237211 */ /* 0x000fe200000f0eff */
[----:B------:R-:W5:Y:S01]  /*0ba0*/  LDG.E.U16 R30, desc[UR28][R36.64] ;  /* 0x0000001c241e7981 */ /* 0x000f62000c1e1500 */
[-C--:B0-----:R-:W-:Y:S01]  /*0bb0*/  LEA R40, P0, R48, R16.reuse, 0x1 ;  /* 0x0000001030287211 */ /* 0x081fe200078008ff */
[----:B------:R-:W-:Y:S01]  /*0bc0*/  IMAD R52, R19, 0x2, R50 ;  /* 0x0000000213347824 */ /* 0x000fe200078e0232 */
[----:B------:R-:W-:-:S02]  /*0bd0*/  LEA R38, P1, R46, R16, 0x1 ;  /* 0x000000102e267211 */ /* 0x000fc400078208ff */
[----:B------:R0:W5:Y:S01]  /*0be0*/  LDG.E.U16 R35, desc[UR28][R34.64] ;  /* 0x0000001c22237981 */ /* 0x000162000c1e1500 */
[----:B--2---:R-:W-:Y:S01]  /*0bf0*/  IMAD R32, R12, R59, RZ ;  /* 0x0000003b0c207224 */ /* 0x004fe200078e02ff */
[-C--:B------:R-:W-:Y:S01]  /*0c00*/  LEA.HI.X.SX32 R41, R48, R17.reuse, 0x1, P0 ;  /* 0x0000001130297211 */ /* 0x080fe200000f0eff */
[----:B------:R-:W-:Y:S01]  /*0c10*/  IMAD R19, R19, 0x2, R52 ;  /* 0x0000000213137824 */ /* 0x000fe200078e0234 */
[-C--:B------:R-:W-:Y:S02]  /*0c20*/  LEA R44, P0, R50, R16.reuse, 0x1 ;  /* 0x00000010322c7211 */ /* 0x080fe400078008ff */
[----:B------:R-:W-:Y:S01]  /*0c30*/  LEA.HI.X.SX32 R39, R46, R17, 0x1, P1 ;  /* 0x000000112e277211 */ /* 0x000fe200008f0eff */
[----:B0-----:R-:W-:Y:S01]  /*0c40*/  IMAD R34, R59, 0x2, R32 ;  /* 0x000000023b227824 */ /* 0x001fe200078e0220 */
[----:B------:R-:W-:-:S03]  /*0c50*/  LEA R46, P1, R52, R16, 0x1 ;  /* 0x00000010342e7211 */ /* 0x000fc600078208ff */
[----:B------:R0:W5:Y:S01]  /*0c60*/  LDG.E.U16 R48, desc[UR28][R38.64] ;  /* 0x0000001c26307981 */ /* 0x000162000c1e1500 */
[-C--:B------:R-:W-:Y:S02]  /*0c70*/  LEA.HI.X.SX32 R45, R50, R17.reuse, 0x1, P0 ;  /* 0x00000011322d7211 */ /* 0x080fe400000f0eff */
[----:B------:R-:W-:Y:S01]  /*0c80*/  LEA R36, R59, R34, 0x1 ;  /* 0x000000223b247211 */ /* 0x000fe200078e08ff */
[----:B------:R-:W-:Y:S01]  /*0c90*/  IMAD R58, R58, UR8, RZ ;  /* 0x000000083a3a7c24 */ /* 0x000fe2000f8e02ff */
[----:B------:R-:W-:Y:S01]  /*0ca0*/  LEA R16, P0, R19, R16, 0x1 ;  /* 0x0000001013107211 */ /* 0x000fe200078008ff */
[----:B------:R1:W5:Y:S01]  /*0cb0*/  LDG.E.U16 R41, desc[UR28][R40.64] ;  /* 0x0000001c28297981 */ /* 0x000362000c1e1500 */
[----:B------:R-:W-:Y:S02]  /*0cc0*/  LOP3.LUT R12, R0, 0x3f, RZ, 0xc0, !PT ;  /* 0x0000003f000c7812 */ /* 0x000fe400078ec0ff */
[-C--:B------:R-:W-:Y:S01]  /*0cd0*/  LEA.HI.X.SX32 R47, R52, R17.reuse, 0x1, P1 ;  /* 0x00000011342f7211 */ /* 0x080fe200008f0eff */
[----:B0-----:R-:W-:Y:S01]  /*0ce0*/  IMAD R38, R59, 0x2, R36 ;  /* 0x000000023b267824 */ /* 0x001fe200078e0224 */
[----:B------:R-:W-:Y:S01]  /*0cf0*/  LEA.HI.X.SX32 R17, R19, R17, 0x1, P0 ;  /* 0x0000001113117211 */ /* 0x000fe200000f0eff */
[----:B------:R-:W-:Y:S01]  /*0d00*/  IMAD R12, R12, UR4, RZ ;  /* 0x000000040c0c7c24 */ /* 0x000fe2000f8e02ff */
[----:B------:R-:W-:Y:S01]  /*0d10*/  SHF.R.U32.HI R19, RZ, 0x5, R0 ;  /* 0x00000005ff137819 */ /* 0x000fe20000011600 */
[----:B------:R0:W5:Y:S01]  /*0d20*/  LDG.E.U16 R50, desc[UR28][R44.64] ;  /* 0x0000001c2c327981 */ /* 0x000162000c1e1500 */
[----:B-1----:R-:W-:-:S03]  /*0d30*/  LOP3.LUT R40, R0, 0x3f, RZ, 0xc0, !PT ;  /* 0x0000003f00287812 */ /* 0x002fc600078ec0ff */
[----:B------:R1:W5:Y:S01]  /*0d40*/  LDG.E.U16 R52, desc[UR28][R16.64] ;  /* 0x0000001c10347981 */ /* 0x000362000c1e1500 */
[----:B------:R-:W-:Y:S02]  /*0d50*/  R2UR UR21, R19 ;  /* 0x00000000131572ca */ /* 0x000fe400000e0000 */
[----:B------:R-:W-:Y:S01]  /*0d60*/  SHF.R.S32.HI R19, RZ, 0x6, R0 ;  /* 0x00000006ff137819 */ /* 0x000fe20000011400 */
[----:B------:R2:W5:Y:S01]  /*0d70*/  LDG.E.U16 R47, desc[UR28][R46.64] ;  /* 0x0000001c2e2f7981 */ /* 0x000562000c1e1500 */
[C---:B0-----:R-:W-:Y:S02]  /*0d80*/  IMAD R44, R59.reuse, 0x2, R38 ;  /* 0x000000023b2c7824 */ /* 0x041fe400078e0226 */
[----:B-1----:R-:W-:Y:S02]  /*0d90*/  IMAD.SHL.U32 R16, R12, 0x2, RZ ;  /* 0x000000020c107824 */ /* 0x002fe400078e00ff */
[----:B------:R-:W-:Y:S02]  /*0da0*/  IMAD.SHL.U32 R17, R58, 0x2, RZ ;  /* 0x000000023a117824 */ /* 0x000fe400078e00ff */
[----:B--2---:R-:W-:Y:S01]  /*0db0*/  IMAD R46, R59, 0x2, R44 ;  /* 0x000000023b2e7824 */ /* 0x004fe200078e022c */
[----:B------:R-:W-:Y:S01]  /*0dc0*/  SGXT R19, R19, 0x1 ;  /* 0x000000011313781a */ /* 0x000fe20000000200 */
[----:B------:R-:W-:Y:S01]  /*0dd0*/  IMAD.SHL.U32 R40, R40, 0x2, RZ ;  /* 0x0000000228287824 */ /* 0x000fe200078e00ff */
[----:B------:R-:W-:Y:S01]  /*0de0*/  IADD3 R87, P0, P1, R16, R54, R17 ;  /* 0x0000003610577210 */ /* 0x000fe2000791e011 */
[----:B------:R-:W-:-:S04]  /*0df0*/  IMAD.HI R12, R12, 0x2, RZ ;  /* 0x000000020c0c7827 */ /* 0x000fc800078e02ff */
[----:B------:R-:W-:Y:S01]  /*0e00*/  IMAD.HI R58, R58, 0x2, RZ ;  /* 0x000000023a3a7827 */ /* 0x000fe200078e02ff */
[----:B------:R-:W-:-:S03]  /*0e10*/  LOP3.LUT R40, R40, 0x90, R19, 0x78, !PT ;  /* 0x0000009028287812 */ /* 0x000fc600078e7813 */
[----:B------:R-:W-:Y:S01]  /*0e20*/  IMAD R16, R59, 0x2, R46 ;  /* 0x000000023b107824 */ /* 0x000fe200078e022e */
[----:B------:R-:W-:-:S03]  /*0e30*/  IADD3.X R19, PT, PT, R12, R55, R58, P0, P1 ;  /* 0x000000370c137210 */ /* 0x000fc600007e243a */
[C---:B------:R-:W-:Y:S01]  /*0e40*/  IMAD R12, R59.reuse, 0x2, R16 ;  /* 0x000000023b0c7824 */ /* 0x040fe200078e0210 */
[----:B---3--:R-:W-:Y:S02]  /*0e50*/  R2UR UR10, R42 ;  /* 0x000000002a0a72ca */ /* 0x008fe400000e0000 */
[-C--:B------:R-:W-:Y:S01]  /*0e60*/  LEA R116, P0, R32, R87.reuse, 0x1 ;  /* 0x0000005720747211 */ /* 0x080fe200078008ff */
[C---:B------:R-:W-:Y:S01]  /*0e70*/  IMAD R42, R59.reuse, 0x2, R12 ;  /* 0x000000023b2a7824 */ /* 0x040fe200078e020c */
[----:B------:R-:W-:Y:S02]  /*0e80*/  LEA R114, P1, R34, R87, 0x1 ;  /* 0x0000005722727211 */ /* 0x000fe400078208ff */
[----:B------:R-:W-:Y:S01]  /*0e90*/  LEA.HI.X.SX32 R117, R32, R19, 0x1, P0 ;  /* 0x0000001320757211 */ /* 0x000fe200000f0eff */
[C---:B------:R-:W-:Y:S01]  /*0ea0*/  IMAD R32, R59.reuse, 0x2, R42 ;  /* 0x000000023b207824 */ /* 0x040fe200078e022a */
[----:B------:R-:W-:Y:S02]  /*0eb0*/  LEA R112, P2, R36, R87, 0x1 ;  /* 0x0000005724707211 */ /* 0x000fe400078408ff */
[----:B------:R-:W-:Y:S01]  /*0ec0*/  LEA.HI.X.SX32 R115, R34, R19, 0x1, P1 ;  /* 0x0000001322737211 */ /* 0x000fe200008f0eff */
[----:B------:R-:W-:Y:S01]  /*0ed0*/  IMAD R34, R59, 0x2, R32 ;  /* 0x000000023b227824 */ /* 0x000fe200078e0220 */
[----:B------:R-:W-:-:S02]  /*0ee0*/  LEA R108, P1, R44, R87, 0x1 ;  /* 0x000000572c6c7211 */ /* 0x000fc400078208ff */
[----:B------:R-:W-:Y:S01]  /*0ef0*/  LEA.HI.X.SX32 R113, R36, R19, 0x1, P2 ;  /* 0x0000001324717211 */ /* 0x000fe200010f0eff */
[C---:B------:R-:W-:Y:S01]  /*0f00*/  IMAD R36, R59.reuse, 0x2, R34 ;  /* 0x000000023b247824 */ /* 0x040fe200078e0222 */
[----:B------:R-:W-:Y:S02]  /*0f10*/  LEA R110, P0, R38, R87, 0x1 ;  /* 0x00000057266e7211 */ /* 0x000fe400078008ff */
[-C--:B------:R-:W-:Y:S02]  /*0f20*/  LEA.HI.X.SX32 R109, R44, R19.reuse, 0x1, P1 ;  /* 0x000000132c6d7211 */ /* 0x080fe400008f0eff */
[----:B------:R-:W-:Y:S01]  /*0f30*/  LEA.HI.X.SX32 R111, R38, R19, 0x1, P0 ;  /* 0x00000013266f7211 */ /* 0x000fe200000f0eff */
[----:B------:R-:W-:Y:S01]  /*0f40*/  IMAD R38, R59, 0x2, R36 ;  /* 0x000000023b267824 */ /* 0x000fe200078e0224 */
[-C--:B------:R-:W-:Y:S02]  /*0f50*/  LEA R102, P1, R12, R87.reuse, 0x1 ;  /* 0x000000570c667211 */ /* 0x080fe400078208ff */
[----:B------:R-:W-:-:S02]  /*0f60*/  LEA R106, P2, R46, R87, 0x1 ;  /* 0x000000572e6a7211 */ /* 0x000fc400078408ff */
[----:B------:R-:W-:Y:S02]  /*0f70*/  LEA R104, P0, R16, R87, 0x1 ;  /* 0x0000005710687211 */ /* 0x000fe400078008ff */
[-C--:B------:R-:W-:Y:S01]  /*0f80*/  LEA.HI.X.SX32 R103, R12, R19.reuse, 0x1, P1 ;  /* 0x000000130c677211 */ /* 0x080fe200008f0eff */
[C---:B------:R-:W-:Y:S01]  /*0f90*/  IMAD R12, R59.reuse, 0x2, R38 ;  /* 0x000000023b0c7824 */ /* 0x040fe200078e0226 */
[----:B------:R-:W-:Y:S02]  /*0fa0*/  LEA.HI.X.SX32 R107, R46, R19, 0x1, P2 ;  /* 0x000000132e6b7211 */ /* 0x000fe400010f0eff */
[----:B------:R-:W-:Y:S02]  /*0fb0*/  LEA R100, P2, R42, R87, 0x1 ;  /* 0x000000572a647211 */ /* 0x000fe400078408ff */
[-C--:B------:R-:W-:Y:S01]  /*0fc0*/  LEA.HI.X.SX32 R105, R16, R19.reuse, 0x1, P0 ;  /* 0x0000001310697211 */ /* 0x080fe200000f0eff */
[----:B------:R-:W-:Y:S01]  /*0fd0*/  IMAD R16, R59, 0x2, R12 ;  /* 0x000000023b107824 */ /* 0x000fe200078e020c */
[----:B------:R-:W-:-:S02]  /*0fe0*/  LEA.HI.X.SX32 R101, R42, R19, 0x1, P2 ;  /* 0x000000132a657211 */ /* 0x000fc400010f0eff */
[-C--:B------:R-:W-:Y:S01]  /*0ff0*/  LEA R98, P0, R32, R87.reuse, 0x1 ;  /* 0x0000005720627211 */ /* 0x080fe200078008ff */
[----:B------:R-:W-:Y:S01]  /*1000*/  IMAD R17, R59, 0x2, R16 ;  /* 0x000000023b117824 */ /* 0x000fe200078e0210 */
[-C--:B------:R-:W-:Y:S02]  /*1010*/  LEA R96, P1, R34, R87.reuse, 0x1 ;  /* 0x0000005722607211 */ /* 0x080fe400078208ff */
[----:B------:R-:W-:Y:S02]  /*1020*/  LEA R94, P2, R36, R87, 0x1 ;  /* 0x00000057245e7211 */ /* 0x000fe400078408ff */
[-C--:B------:R-:W-:Y:S02]  /*1030*/  LEA.HI.X.SX32 R99, R32, R19.reuse, 0x1, P0 ;  /* 0x0000001320637211 */ /* 0x080fe400000f0eff */
[-C--:B------:R-:W-:Y:S02]  /*1040*/  LEA.HI.X.SX32 R97, R34, R19.reuse, 0x1, P1 ;  /* 0x0000001322617211 */ /* 0x080fe400008f0eff */
[----:B------:R-:W-:-:S02]  /*1050*/  LEA.HI.X.SX32 R95, R36, R19, 0x1, P2 ;  /* 0x00000013245f7211 */ /* 0x000fc400010f0eff */
[-C--:B------:R-:W-:Y:S02]  /*1060*/  LEA R92, P0, R38, R87.reuse, 0x1 ;  /* 0x00000057265c7211 */ /* 0x080fe400078008ff */
[-C--:B------:R-:W-:Y:S02]  /*1070*/  LEA R90, P1, R12, R87.reuse, 0x1 ;  /* 0x000000570c5a7211 */ /* 0x080fe400078208ff */
[-C--:B------:R-:W-:Y:S02]  /*1080*/  LEA R88, P2, R16, R87.reuse, 0x1 ;  /* 0x0000005710587211 */ /* 0x080fe400078408ff */
[----:B------:R-:W-:Y:S02]  /*1090*/  LEA R86, P3, R17, R87, 0x1 ;  /* 0x0000005711567211 */ /* 0x000fe400078608ff */
[-C--:B------:R-:W-:Y:S02]  /*10a0*/  LEA.HI.X.SX32 R93, R38, R19.reuse, 0x1, P0 ;  /* 0x00000013265d7211 */ /* 0x080fe400000f0eff */
[----:B------:R-:W-:-:S02]  /*10b0*/  LEA.HI.X.SX32 R91, R12, R19, 0x1, P1 ;  /* 0x000000130c5b7211 */ /* 0x000fc400008f0eff */
[-C--:B------:R-:W-:Y:S02]  /*10c0*/  LEA.HI.X.SX32 R89, R16, R19.reuse, 0x1, P2 ;  /* 0x0000001310597211 */ /* 0x080fe400010f0eff */
[----:B------:R-:W-:Y:S01]  /*10d0*/  LEA.HI.X.SX32 R87, R17, R19, 0x1, P3 ;  /* 0x0000001311577211 */ /* 0x000fe200018f0eff */
[----:B------:R-:W-:Y:S06]  /*10e0*/  @P5 BRA `(.L_x_5) ;  /* 0x0000000000185947 */ /* 0x000fec0003800000 */
[----:B------:R-:W-:Y:S01]  /*10f0*/  ELECT P0, URZ, PT ;  /* 0x0000000000ff782f */ /* 0x000fe20003800000 */
[----:B------:R-:W-:Y:S01]  /*1100*/  IMAD.MOV.U32 R12, RZ, RZ, 0x1 ;  /* 0x00000001ff0c7424 */ /* 0x000fe200078e00ff */
[----:B------:R-:W-:Y:S01]  /*1110*/  UMOV UR4, 0x40 ;  /* 0x0000004000047882 */ /* 0x000fe20000000000 */
[----:B------:R-:W-:Y:S01]  /*1120*/  UVIRTCOUNT.DEALLOC.SMPOOL 0x80 ;  /* 0x000000800000784c */ /* 0x000fe20000000000 */
[----:B------:R-:W-:-:S09]  /*1130*/  ULEA UR4, UR6, UR4, 0x18 ;  /* 0x0000000406047291 */ /* 0x000fd2000f8ec0ff */
[----:B------:R0:W-:Y:S03]  /*1140*/  @P0 STS.U8 [UR4], R12 ;  /* 0x0000000cff000988 */ /* 0x0001e60008000004 */
.L_x_5:
[----:B------:R-:W-:Y:S01]  /*1150*/  USHF.L.U32 UR4, UR21, 0x15, URZ ;  /* 0x0000001515047899 */ /* 0x000fe200080006ff */
[C---:B------:R-:W-:Y:S01]  /*1160*/  LOP3.LUT R39, R40.reuse, 0x20, RZ, 0x3c, !PT ;  /* 0x0000002028277812 */ /* 0x040fe200078e3cff */
[----:B-----5:R-:W-:Y:S01]  /*1170*/  STS.U16 [R40+UR9], R5 ;  /* 0x0000000528007988 */ /* 0x020fe20008000409 */
[C---:B------:R-:W-:Y:S01]  /*1180*/  LOP3.LUT R38, R40.reuse, 0x40, RZ, 0x3c, !PT ;  /* 0x0000004028267812 */ /* 0x040fe200078e3cff */
[----:B------:R-:W-:Y:S01]  /*1190*/  ULOP3.LUT UR4, UR4, 0x600000, URZ, 0xc0, !UPT ;  /* 0x0060000004047892 */ /* 0x000fe2000f8ec0ff */
[----:B------:R-:W-:Y:S01]  /*11a0*/  LOP3.LUT R37, R40, 0x60, RZ, 0x3c, !PT ;  /* 0x0000006028257812 */ /* 0x000fe200078e3cff */
[----:B------:R-:W-:Y:S01]  /*11b0*/  STS.U16 [R40+UR9+0x400], R9 ;  /* 0x0004000928007988 */ /* 0x000fe20008000409 */
[----:B------:R-:W-:Y:S01]  /*11c0*/  LOP3.LUT P6, RZ, R0, 0x7f, RZ, 0xc0, !PT ;  /* 0x0000007f00ff7812 */ /* 0x000fe200078cc0ff */
[----:B------:R-:W-:Y:S01]  /*11d0*/  UIADD3 UR11, UPT, UPT, UR10, UR4, URZ ;  /* 0x000000040a0b7290 */ /* 0x000fe2000fffe0ff */
[----:B------:R-:W-:Y:S01]  /*11e0*/  VIADD R36, R43, 0x40 ;  /* 0x000000402b247836 */ /* 0x000fe20000000000 */
[----:B------:R1:W-:Y:S01]  /*11f0*/  STS.U16 [R40+UR9+0x800], R13 ;  /* 0x0008000d28007988 */ /* 0x0003e20008000409 */
[----:B------:R-:W-:Y:S01]  /*1200*/  UMOV UR13, 0x1 ;  /* 0x00000001000d7882 */ /* 0x000fe20000000000 */
[----:B------:R-:W-:Y:S01]  /*1210*/  PRMT R19, RZ, 0x7610, R19 ;  /* 0x00007610ff137816 */ /* 0x000fe20000000013 */
[----:B------:R-:W2:Y:S01]  /*1220*/  LDCU.64 UR6, c[0x0][0x3d0] ;  /* 0x00007a00ff0677ac */ /* 0x000ea20008000a00 */
[----:B------:R3:W-:Y:S01]  /*1230*/  STS.U16 [R40+UR9+0xc00], R21 ;  /* 0x000c001528007988 */ /* 0x0007e20008000409 */
[----:B------:R-:W-:-:S02]  /*1240*/  ISETP.GT.AND P0, PT, R36, RZ, PT ;  /* 0x000000ff2400720c */ /* 0x000fc40003f04270 */
[----:B0-----:R-:W-:Y:S01]  /*1250*/  PRMT R12, RZ, 0x7610, R12 ;  /* 0x00007610ff0c7816 */ /* 0x001fe2000000000c */
[----:B------:R0:W-:Y:S01]  /*1260*/  STS.U16 [R40+UR9+0x1000], R25 ;  /* 0x0010001928007988 */ /* 0x0001e20008000409 */
[----:B------:R-:W-:Y:S01]  /*1270*/  PRMT R16, RZ, 0x7610, R16 ;  /* 0x00007610ff107816 */ /* 0x000fe20000000010 */
[----:B------:R-:W-:Y:S01]  /*1280*/  VOTEU.ALL UP0, P6 ;  /* 0x0000000000ff7886 */ /* 0x000fe20003000000 */
[----:B------:R-:W-:Y:S01]  /*1290*/  VOTEU.ALL UP1, P6 ;  /* 0x0000000000ff7886 */ /* 0x000fe20003020000 */
[----:B------:R-:W-:Y:S01]  /*12a0*/  STS.U16 [R40+UR9+0x1400], R29 ;  /* 0x0014001d28007988 */ /* 0x000fe20008000409 */
[----:B-1----:R-:W-:Y:S02]  /*12b0*/  PRMT R13, RZ, 0x7610, R13 ;  /* 0x00007610ff0d7816 */ /* 0x002fe4000000000d */
[----:B------:R-:W-:-:S04]  /*12c0*/  @!UP0 UIADD3 UR4, UPT, UPT, -UR13, 0x100000, URZ ;  /* 0x001000000d048890 */ /* 0x000fc8000fffe1ff */
[----:B------:R-:W-:Y:S02]  /*12d0*/  @!UP0 USHF.L.U32 UR5, UR4, 0xb, URZ ;  /* 0x0000000b04058899 */ /* 0x000fe400080006ff */
[----:B------:R-:W-:Y:S01]  /*12e0*/  @!UP0 USHF.L.U32 UR4, UR4, 0x1, URZ ;  /* 0x0000000104048899 */ /* 0x000fe200080006ff */
[----:B------:R1:W-:Y:S01]  /*12f0*/  STS.U16 [R40+UR9+0x1800], R33 ;  /* 0x0018002128007988 */ /* 0x0003e20008000409 */
[----:B---3--:R-:W-:Y:S01]  /*1300*/  PRMT R21, RZ, 0x7610, R21 ;  /* 0x00007610ff157816 */ /* 0x008fe20000000015 */
[----:B0-----:R-:W0:Y:S01]  /*1310*/  LDC R25, c[0x0][0x3d8] ;  /* 0x0000f600ff197b82 */ /* 0x001e220000000800 */
[----:B------:R-:W-:Y:S01]  /*1320*/  PRMT R17, RZ, 0x7610, R17 ;  /* 0x00007610ff117816 */ /* 0x000fe20000000011 */
[----:B------:R-:W-:Y:S04]  /*1330*/  STS.U16 [R40+UR9+0x1c00], R41 ;  /* 0x001c002928007988 */ /* 0x000fe80008000409 */
[----:B------:R-:W-:Y:S01]  /*1340*/  STS.U16 [R39+UR9+0x100], R2 ;  /* 0x0001000227007988 */ /* 0x000fe20008000409 */
[----:B-1----:R-:W-:-:S03]  /*1350*/  PRMT R33, RZ, 0x7610, R33 ;  /* 0x00007610ff217816 */ /* 0x002fc60000000021 */
[----:B------:R-:W-:Y:S04]  /*1360*/  STS.U16 [R39+UR9+0x500], R6 ;  /* 0x0005000627007988 */ /* 0x000fe80008000409 */
[----:B------:R-:W-:Y:S04]  /*1370*/  STS.U16 [R39+UR9+0x900], R10 ;  /* 0x0009000a27007988 */ /* 0x000fe80008000409 */
[----:B------:R1:W-:Y:S04]  /*1380*/  STS.U16 [R39+UR9+0xd00], R18 ;  /* 0x000d001227007988 */ /* 0x0003e80008000409 */
[----:B------:R3:W-:Y:S04]  /*1390*/  STS.U16 [R39+UR9+0x1100], R22 ;  /* 0x0011001627007988 */ /* 0x0007e80008000409 */
[----:B------:R4:W-:Y:S01]  /*13a0*/  STS.U16 [R39+UR9+0x1500], R26 ;  /* 0x0015001a27007988 */ /* 0x0009e20008000409 */
[----:B-1----:R-:W-:-:S03]  /*13b0*/  PRMT R18, RZ, 0x7610, R18 ;  /* 0x00007610ff127816 */ /* 0x002fc60000000012 */
[----:B------:R-:W-:Y:S01]  /*13c0*/  STS.U16 [R39+UR9+0x1900], R30 ;  /* 0x0019001e27007988 */ /* 0x000fe20008000409 */
[----:B---3--:R-:W-:-:S03]  /*13d0*/  PRMT R22, RZ, 0x7610, R22 ;  /* 0x00007610ff167816 */ /* 0x008fc60000000016 */
[----:B------:R-:W-:Y:S01]  /*13e0*/  STS.U16 [R39+UR9+0x1d00], R50 ;  /* 0x001d003227007988 */ /* 0x000fe20008000409 */
[----:B----4-:R-:W-:-:S03]  /*13f0*/  PRMT R26, RZ, 0x7610, R26 ;  /* 0x00007610ff1a7816 */ /* 0x010fc6000000001a */
[----:B------:R-:W-:Y:S04]  /*1400*/  STS.U16 [R38+UR9+0x200], R7 ;  /* 0x0002000726007988 */ /* 0x000fe80008000409 */
[----:B------:R1:W-:Y:S04]  /*1410*/  STS.U16 [R38+UR9+0x600], R11 ;  /* 0x0006000b26007988 */ /* 0x0003e80008000409 */
[----:B------:R3:W-:Y:S04]  /*1420*/  STS.U16 [R38+UR9+0xa00], R15 ;  /* 0x000a000f26007988 */ /* 0x0007e80008000409 */
[----:B------:R-:W-:Y:S01]  /*1430*/  STS.U16 [R38+UR9+0xe00], R23 ;  /* 0x000e001726007988 */ /* 0x000fe20008000409 */
[----:B-1----:R-:W-:-:S03]  /*1440*/  PRMT R11, RZ, 0x7610, R11 ;  /* 0x00007610ff0b7816 */ /* 0x002fc6000000000b */
[----:B------:R-:W-:Y:S01]  /*1450*/  STS.U16 [R38+UR9+0x1200], R27 ;  /* 0x0012001b26007988 */ /* 0x000fe20008000409 */
[----:B---3--:R-:W-:-:S03]  /*1460*/  PRMT R15, RZ, 0x7610, R15 ;  /* 0x00007610ff0f7816 */ /* 0x008fc6000000000f */
[----:B------:R1:W-:Y:S04]  /*1470*/  STS.U16 [R38+UR9+0x1600], R31 ;  /* 0x0016001f26007988 */ /* 0x0003e80008000409 */
        /* <DEDUP_REMOVED lines=9> */
[----:B------:R1:W-:Y:S01]  /*1510*/  STS.U16 [R37+UR9+0x1700], R28 ;  /* 0x0017001c25007988 */ /* 0x0003e20008000409 */
[----:B---3--:R-:W-:-:S03]  /*1520*/  PRMT R20, RZ, 0x7610, R20 ;  /* 0x00007610ff147816 */ /* 0x008fc60000000014 */
[----:B------:R-:W-:Y:S01]  /*1530*/  STS.U16 [R37+UR9+0x1b00], R48 ;  /* 0x001b003025007988 */ /* 0x000fe20008000409 */
[----:B----4-:R-:W-:-:S03]  /*1540*/  PRMT R24, RZ, 0x7610, R24 ;  /* 0x00007610ff187816 */ /* 0x010fc60000000018 */
[----:B------:R3:W-:Y:S01]  /*1550*/  STS.U16 [R37+UR9+0x1f00], R52 ;  /* 0x001f003425007988 */ /* 0x0007e20008000409 */
[----:B------:R-:W-:Y:S01]  /*1560*/  STTM.16dp32bit_t0_t15.x32 tmem[UR11], RZ ;  /* 0x000000ff000079ed */ /* 0x000fe20008a8000b */
[----:B------:R-:W-:Y:S01]  /*1570*/  STTM.16dp32bit_t16_t31.x32 tmem[UR11+0x20], RZ ;  /* 0x000020ff000079ed */ /* 0x000fe20008aa000b */
[----:B------:R-:W4:Y:S02]  /*1580*/  FENCE.VIEW.ASYNC.T ;  /* 0x00000000000073c6 */ /* 0x000f240000000200 */
[----:B----4-:R-:W-:Y:S01]  /*1590*/  BAR.SYNC.DEFER_BLOCKING 0x0 ;  /* 0x0000000000007b1d */ /* 0x010fe20000010000 */
[----:B------:R-:W-:-:S07]  /*15a0*/  SHF.R.U32.HI R2, RZ, 0x5, R0 ;  /* 0x00000005ff027819 */ /* 0x000fce0000011600 */
[----:B-1----:R-:W1:Y:S01]  /*15b0*/  LDC.64 R28, c[0x0][0x390] ;  /* 0x0000e400ff1c7b82 */ /* 0x002e620000000a00 */
[----:B------:R-:W4:Y:S02]  /*15c0*/  FENCE.VIEW.ASYNC.S ;  /* 0x00000000000073c6 */ /* 0x000f240000000000 */
[----:B----4-:R4:W0:Y:S05]  /*15d0*/  @!UP1 SYNCS.EXCH.64 URZ, [UR9+0x5000], UR4 ;  /* 0x0050000409ff95b2 */ /* 0x01082a0008000100 */
[----:B0-----:R-:W-:Y:S06]  /*15e0*/  BAR.SYNC.DEFER_BLOCKING 0x0 ;  /* 0x0000000000007b1d */ /* 0x001fec0000010000 */
[----:B------:R-:W3:Y:S04]  /*15f0*/  @P0 LDG.E.U16 R11, desc[UR28][R116.64] ;  /* 0x0000001c740b0981 */ /* 0x000ee8000c1e1500 */
        /* <DEDUP_REMOVED lines=14> */
[----:B------:R-:W3:Y:S01]  /*16e0*/  @P0 LDG.E.U16 R26, desc[UR28][R86.64] ;  /* 0x0000001c561a0981 */ /* 0x000ee2000c1e1500 */
[----:B------:R-:W-:Y:S01]  /*16f0*/  SGXT.U32 R2, R2, 0x2 ;  /* 0x000000020202781a */ /* 0x000fe20000000000 */
[----:B--2---:R-:W-:Y:S01]  /*1700*/  UIMAD UR6, UR8, UR6, URZ ;  /* 0x00000006080672a4 */ /* 0x004fe2000f8e02ff */
[----:B------:R-:W-:Y:S01]  /*1710*/  PRMT R27, RZ, 0x7610, R27 ;  /* 0x00007610ff1b7816 */ /* 0x000fe2000000001b */
[----:B------:R-:W-:Y:S01]  /*1720*/  VOTEU.ALL UP1, P6 ;  /* 0x0000000000ff7886 */ /* 0x000fe20003020000 */
[----:B------:R-:W-:Y:S01]  /*1730*/  PRMT R35, RZ, 0x7610, R35 ;  /* 0x00007610ff237816 */ /* 0x000fe20000000023 */
[----:B------:R-:W-:Y:S01]  /*1740*/  IMAD R4, R2, R25, RZ ;  /* 0x0000001902047224 */ /* 0x000fe200078e02ff */
[----:B------:R-:W-:Y:S01]  /*1750*/  LOP3.LUT R2, R0, 0x1f, RZ, 0xc0, !PT ;  /* 0x0000001f00027812 */ /* 0x000fe200078ec0ff */
[----:B------:R-:W-:Y:S01]  /*1760*/  USHF.L.U32 UR12, UR6, 0x1, URZ ;  /* 0x00000001060c7899 */ /* 0x000fe200080006ff */
[----:B------:R-:W-:Y:S01]  /*1770*/  PRMT R68, RZ, 0x7610, R68 ;  /* 0x00007610ff447816 */ /* 0x000fe20000000044 */
[----:B----4-:R-:W-:Y:S01]  /*1780*/  UIMAD.WIDE UR4, UR6, 0x2, URZ ;  /* 0x00000002060478a5 */ /* 0x010fe2000f8e02ff */
[----:B------:R-:W-:Y:S01]  /*1790*/  LEA R6, R25, R4, 0x2 ;  /* 0x0000000419067211 */ /* 0x000fe200078e10ff */
[----:B------:R-:W-:Y:S01]  /*17a0*/  IMAD R2, R2, UR7, RZ ;  /* 0x0000000702027c24 */ /* 0x000fe2000f8e02ff */
[----:B------:R-:W-:Y:S01]  /*17b0*/  UIADD3 UR6, UPT, UPT, UR9, 0x3000, URZ ;  /* 0x0000300009067890 */ /* 0x000fe2000fffe0ff */
[----:B------:R-:W-:-:S02]  /*17c0*/  PRMT R82, RZ, 0x7610, R82 ;  /* 0x00007610ff527816 */ /* 0x000fc40000000052 */
[C---:B------:R-:W-:Y:S01]  /*17d0*/  IMAD R7, R25.reuse, 0x4, R6 ;  /* 0x0000000419077824 */ /* 0x040fe200078e0206 */
[----:B------:R-:W-:Y:S01]  /*17e0*/  PRMT R84, RZ, 0x7610, R84 ;  /* 0x00007610ff547816 */ /* 0x000fe20000000054 */
[C---:B------:R-:W-:Y:S01]  /*17f0*/  IMAD.SHL.U32 R5, R2.reuse, 0x2, RZ ;  /* 0x0000000202057824 */ /* 0x040fe200078e00ff */
[----:B------:R-:W-:Y:S01]  /*1800*/  PRMT R118, RZ, 0x7610, R118 ;  /* 0x00007610ff767816 */ /* 0x000fe20000000076 */
[----:B------:R-:W-:Y:S01]  /*1810*/  IMAD R8, R25, 0x4, R7 ;  /* 0x0000000419087824 */ /* 0x000fe200078e0207 */
[----:B------:R-:W-:Y:S01]  /*1820*/  PRMT R120, RZ, 0x7610, R120 ;  /* 0x00007610ff787816 */ /* 0x000fe20000000078 */
[----:B------:R-:W-:Y:S01]  /*1830*/  IMAD.HI R2, R2, 0x2, RZ ;  /* 0x0000000202027827 */ /* 0x000fe200078e02ff */
[----:B-1----:R-:W-:Y:S01]  /*1840*/  IADD3 R45, P1, P2, R5, UR12, R28 ;  /* 0x0000000c052d7c10 */ /* 0x002fe2000fa3e01c */
[----:B------:R-:W-:Y:S01]  /*1850*/  UIADD3 UR12, UPT, UPT, UR10, 0x100000, URZ ;  /* 0x001000000a0c7890 */ /* 0x000fe2000fffe0ff */
[----:B------:R-:W-:Y:S01]  /*1860*/  PRMT R122, RZ, 0x7610, R122 ;  /* 0x00007610ff7a7816 */ /* 0x000fe2000000007a */
[----:B------:R-:W-:Y:S01]  /*1870*/  IMAD R9, R25, 0x4, R8 ;  /* 0x0000000419097824 */ /* 0x000fe200078e0208 */
[----:B------:R-:W-:-:S02]  /*1880*/  IADD3.X R23, PT, PT, R2, UR5, R29, P1, P2 ;  /* 0x0000000502177c10 */ /* 0x000fc40008fe441d */
[-C--:B------:R-:W-:Y:S01]  /*1890*/  LEA R80, P1, R4, R45.reuse, 0x1 ;  /* 0x0000002d04507211 */ /* 0x080fe200078208ff */
[C---:B------:R-:W-:Y:S01]  /*18a0*/  IMAD R5, R25.reuse, 0x4, R9 ;  /* 0x0000000419057824 */ /* 0x040fe200078e0209 */
[----:B------:R-:W-:Y:S02]  /*18b0*/  LEA R78, P2, R6, R45, 0x1 ;  /* 0x0000002d064e7211 */ /* 0x000fe400078408ff */
[----:B------:R-:W-:Y:S01]  /*18c0*/  LEA.HI.X.SX32 R81, R4, R23, 0x1, P1 ;  /* 0x0000001704517211 */ /* 0x000fe200008f0eff */
[----:B------:R-:W-:Y:S01]  /*18d0*/  IMAD R2, R25, 0x4, R5 ;  /* 0x0000000419027824 */ /* 0x000fe200078e0205 */
[----:B------:R-:W-:Y:S02]  /*18e0*/  LEA R76, P1, R7, R45, 0x1 ;  /* 0x0000002d074c7211 */ /* 0x000fe400078208ff */
[----:B------:R-:W-:Y:S01]  /*18f0*/  LEA.HI.X.SX32 R79, R6, R23, 0x1, P2 ;  /* 0x00000017064f7211 */ /* 0x000fe200010f0eff */
[----:B------:R-:W-:Y:S01]  /*1900*/  IMAD R10, R25, 0x4, R2 ;  /* 0x00000004190a7824 */ /* 0x000fe200078e0202 */
[----:B------:R-:W-:-:S02]  /*1910*/  LEA R74, P2, R8, R45, 0x1 ;  /* 0x0000002d084a7211 */ /* 0x000fc400078408ff */
[-C--:B------:R-:W-:Y:S01]  /*1920*/  LEA.HI.X.SX32 R77, R7, R23.reuse, 0x1, P1 ;  /* 0x00000017074d7211 */ /* 0x080fe200008f0eff */
[----:B------:R-:W-:Y:S01]  /*1930*/  IMAD R4, R25, 0x4, R10 ;  /* 0x0000000419047824 */ /* 0x000fe200078e020a */
[----:B------:R-:W-:Y:S02]  /*1940*/  LEA.HI.X.SX32 R75, R8, R23, 0x1, P2 ;  /* 0x00000017084b7211 */ /* 0x000fe400010f0eff */
[-C--:B------:R-:W-:Y:S01]  /*1950*/  LEA R72, P1, R9, R45.reuse, 0x1 ;  /* 0x0000002d09487211 */ /* 0x080fe200078208ff */
[----:B------:R-:W-:Y:S01]  /*1960*/  IMAD R6, R25, 0x4, R4 ;  /* 0x0000000419067824 */ /* 0x000fe200078e0204 */
[----:B------:R-:W-:Y:S02]  /*1970*/  LEA R70, P2, R5, R45, 0x1 ;  /* 0x0000002d05467211 */ /* 0x000fe400078408ff */
[-C--:B------:R-:W-:Y:S01]  /*1980*/  LEA.HI.X.SX32 R73, R9, R23.reuse, 0x1, P1 ;  /* 0x0000001709497211 */ /* 0x080fe200008f0eff */
[----:B------:R-:W-:Y:S01]  /*1990*/  IMAD R7, R25, 0x4, R6 ;  /* 0x0000000419077824 */ /* 0x000fe200078e0206 */
[----:B------:R-:W-:-:S02]  /*19a0*/  LEA.HI.X.SX32 R71, R5, R23, 0x1, P2 ;  /* 0x0000001705477211 */ /* 0x000fc400010f0eff */
[----:B------:R-:W-:Y:S01]  /*19b0*/  LEA R64, P1, R2, R45, 0x1 ;  /* 0x0000002d02407211 */ /* 0x000fe200078208ff */
[----:B------:R-:W-:Y:S01]  /*19c0*/  IMAD R5, R25, 0x4, R7 ;  /* 0x0000000419057824 */ /* 0x000fe200078e0207 */
[----:B------:R-:W-:-:S04]  /*19d0*/  @!UP0 UIADD3 UR4, UPT, UPT, -UR13, 0x100000, URZ ;  /* 0x001000000d048890 */ /* 0x000fc8000fffe1ff */
[----:B------:R-:W-:Y:S02]  /*19e0*/  @!UP0 USHF.L.U32 UR5, UR4, 0xb, URZ ;  /* 0x0000000b04058899 */ /* 0x000fe400080006ff */
[----:B------:R-:W-:Y:S01]  /*19f0*/  @!UP0 USHF.L.U32 UR4, UR4, 0x1, URZ ;  /* 0x0000000104048899 */ /* 0x000fe200080006ff */
[----:B------:R-:W-:Y:S01]  /*1a00*/  LEA.HI.X.SX32 R65, R2, R23, 0x1, P1 ;  /* 0x0000001702417211 */ /* 0x000fe200008f0eff */
[C---:B------:R-:W-:Y:S01]  /*1a10*/  IMAD R8, R25.reuse, 0x4, R5 ;  /* 0x0000000419087824 */ /* 0x040fe200078e0205 */
[-C--:B------:R-:W-:Y:S02]  /*1a20*/  LEA R56, P1, R6, R45.reuse, 0x1 ;  /* 0x0000002d06387211 */ /* 0x080fe400078208ff */
[----:B------:R-:W-:Y:S01]  /*1a30*/  LEA R60, P3, R4, R45, 0x1 ;  /* 0x0000002d043c7211 */ /* 0x000fe200078608ff */
[----:B------:R-:W-:Y:S01]  /*1a40*/  IMAD R2, R25, 0x4, R8 ;  /* 0x0000000419027824 */ /* 0x000fe200078e0208 */
[----:B------:R-:W-:Y:S02]  /*1a50*/  LEA.HI.X.SX32 R57, R6, R23, 0x1, P1 ;  /* 0x0000001706397211 */ /* 0x000fe400008f0eff */
[----:B------:R-:W-:-:S03]  /*1a60*/  LEA R50, P1, R8, R45, 0x1 ;  /* 0x0000002d08327211 */ /* 0x000fc600078208ff */
[----:B------:R0:W1:Y:S01]  /*1a70*/  @!UP1 SYNCS.EXCH.64 URZ, [UR9+0x5008], UR4 ;  /* 0x0050080409ff95b2 */ /* 0x0000620008000100 */
[-C--:B------:R-:W-:Y:S01]  /*1a80*/  LEA.HI.X.SX32 R61, R4, R23.reuse, 0x1, P3 ;  /* 0x00000017043d7211 */ /* 0x080fe200018f0eff */
[----:B------:R-:W-:Y:S01]  /*1a90*/  IMAD R4, R25, 0x4, R2 ;  /* 0x0000000419047824 */ /* 0x000fe200078e0202 */
[----:B------:R-:W-:Y:S01]  /*1aa0*/  LEA.HI.X.SX32 R51, R8, R23, 0x1, P1 ;  /* 0x0000001708337211 */ /* 0x000fe200008f0eff */
[----:B------:R-:W-:Y:S01]  /*1ab0*/  VOTEU.ALL UP1, P6 ;  /* 0x0000000000ff7886 */ /* 0x000fe20003020000 */
[CC--:B------:R-:W-:Y:S02]  /*1ac0*/  LEA R62, P2, R10.reuse, R45.reuse, 0x1 ;  /* 0x0000002d0a3e7211 */ /* 0x0c0fe400078408ff */
[----:B---3--:R-:W-:Y:S02]  /*1ad0*/  LEA R52, P3, R5, R45, 0x1 ;  /* 0x0000002d05347211 */ /* 0x008fe400078608ff */
[----:B------:R-:W-:Y:S02]  /*1ae0*/  ISETP.EQ.U32.AND P1, PT, RZ, UR21, P0 ;  /* 0x00000015ff007c0c */ /* 0x000fe40008722070 */
[----:B------:R-:W-:Y:S01]  /*1af0*/  LEA.HI.X.SX32 R63, R10, R23, 0x1, P2 ;  /* 0x000000170a3f7211 */ /* 0x000fe200010f0eff */
[----:B0-----:R-:W-:-:S04]  /*1b00*/  @!UP0 UIADD3 UR4, UPT, UPT, -UR13, 0x100000, URZ ;  /* 0x001000000d048890 */ /* 0x001fc8000fffe1ff */
[----:B------:R-:W-:Y:S02]  /*1b10*/  @!UP0 USHF.L.U32 UR5, UR4, 0xb, URZ ;  /* 0x0000000b04058899 */ /* 0x000fe400080006ff */
[----:B------:R-:W-:Y:S01]  /*1b20*/  @!UP0 USHF.L.U32 UR4, UR4, 0x1, URZ ;  /* 0x0000000104048899 */ /* 0x000fe200080006ff */
[----:B------:R-:W-:Y:S01]  /*1b30*/  LEA.HI.X.SX32 R53, R5, R23, 0x1, P3 ;  /* 0x0000001705357211 */ /* 0x000fe200018f0eff */
[----:B------:R-:W-:Y:S01]  /*1b40*/  IMAD R5, R25, 0x4, R4 ;  /* 0x0000000419057824 */ /* 0x000fe200078e0204 */
[CC--:B------:R-:W-:Y:S02]  /*1b50*/  LEA R54, P2, R7.reuse, R45.reuse, 0x1 ;  /* 0x0000002d07367211 */ /* 0x0c0fe400078408ff */
[----:B------:R-:W-:Y:S02]  /*1b60*/  LEA R46, P3, R4, R45, 0x1 ;  /* 0x0000002d042e7211 */ /* 0x000fe400078608ff */
[----:B------:R-:W-:Y:S02]  /*1b70*/  LEA.HI.X.SX32 R55, R7, R23, 0x1, P2 ;  /* 0x0000001707377211 */ /* 0x000fe400010f0eff */
[----:B------:R-:W-:-:S02]  /*1b80*/  LEA R48, P2, R2, R45, 0x1 ;  /* 0x0000002d02307211 */ /* 0x000fc400078408ff */
[C---:B------:R-:W-:Y:S02]  /*1b90*/  LEA R44, P4, R5.reuse, R45, 0x1 ;  /* 0x0000002d052c7211 */ /* 0x040fe400078808ff */
[-C--:B------:R-:W-:Y:S02]  /*1ba0*/  LEA.HI.X.SX32 R49, R2, R23.reuse, 0x1, P2 ;  /* 0x0000001702317211 */ /* 0x080fe400010f0eff */
[-C--:B------:R-:W-:Y:S02]  /*1bb0*/  LEA.HI.X.SX32 R47, R4, R23.reuse, 0x1, P3 ;  /* 0x00000017042f7211 */ /* 0x080fe400018f0eff */
[----:B------:R-:W-:Y:S02]  /*1bc0*/  LEA.HI.X.SX32 R45, R5, R23, 0x1, P4 ;  /* 0x00000017052d7211 */ /* 0x000fe400020f0eff */
[----:B------:R-:W-:Y:S02]  /*1bd0*/  PRMT R23, RZ, 0x7610, R23 ;  /* 0x00007610ff177816 */ /* 0x000fe40000000017 */
[----:B------:R-:W-:-:S02]  /*1be0*/  PRMT R25, RZ, 0x7610, R25 ;  /* 0x00007610ff197816 */ /* 0x000fc40000000019 */
[----:B------:R-:W-:Y:S01]  /*1bf0*/  PRMT R29, RZ, 0x7610, R29 ;  /* 0x00007610ff1d7816 */ /* 0x000fe2000000001d */
[----:B------:R-:W-:Y:S04]  /*1c00*/  STS.U16 [R40+UR9+0x2000], R11 ;  /* 0x0020000b28007988 */ /* 0x000fe80008000409 */
[----:B------:R-:W-:Y:S04]  /*1c10*/  STS.U16 [R40+UR9+0x2400], R15 ;  /* 0x0024000f28007988 */ /* 0x000fe80008000409 */
[----:B------:R-:W-:Y:S04]  /*1c20*/  STS.U16 [R40+UR9+0x2800], R19 ;  /* 0x0028001328007988 */ /* 0x000fe80008000409 */
[----:B------:R0:W-:Y:S04]  /*1c30*/  STS.U16 [R40+UR9+0x2c00], R21 ;  /* 0x002c001528007988 */ /* 0x0001e80008000409 */
[----:B------:R-:W-:Y:S04]  /*1c40*/  STS.U16 [R39+UR9+0x2100], R12 ;  /* 0x0021000c27007988 */ /* 0x000fe80008000409 */
[----:B------:R-:W-:Y:S01]  /*1c50*/  STS.U16 [R39+UR9+0x2500], R16 ;  /* 0x0025001027007988 */ /* 0x000fe20008000409 */
[----:B0-----:R-:W-:-:S03]  /*1c60*/  PRMT R21, RZ, 0x7610, R21 ;  /* 0x00007610ff157816 */ /* 0x001fc60000000015 */
[----:B------:R0:W-:Y:S04]  /*1c70*/  STS.U16 [R39+UR9+0x2900], R20 ;  /* 0x0029001427007988 */ /* 0x0001e80008000409 */
[----:B------:R-:W-:Y:S04]  /*1c80*/  STS.U16 [R39+UR9+0x2d00], R24 ;  /* 0x002d001827007988 */ /* 0x000fe80008000409 */
[----:B------:R-:W-:Y:S01]  /*1c90*/  STS.U16 [R38+UR9+0x2200], R13 ;  /* 0x0022000d26007988 */ /* 0x000fe20008000409 */
[----:B0-----:R-:W-:-:S03]  /*1ca0*/  PRMT R20, RZ, 0x7610, R20 ;  /* 0x00007610ff147816 */ /* 0x001fc60000000014 */
[----:B------:R-:W-:Y:S04]  /*1cb0*/  STS.U16 [R38+UR9+0x2600], R17 ;  /* 0x0026001126007988 */ /* 0x000fe80008000409 */
[----:B------:R0:W-:Y:S04]  /*1cc0*/  STS.U16 [R38+UR9+0x2a00], R31 ;  /* 0x002a001f26007988 */ /* 0x0001e80008000409 */
[----:B------:R2:W-:Y:S04]  /*1cd0*/  STS.U16 [R38+UR9+0x2e00], R33 ;  /* 0x002e002126007988 */ /* 0x0005e80008000409 */
[----:B------:R-:W-:Y:S01]  /*1ce0*/  STS.U16 [R37+UR9+0x2300], R14 ;  /* 0x0023000e25007988 */ /* 0x000fe20008000409 */
[----:B0-----:R-:W-:-:S03]  /*1cf0*/  PRMT R31, RZ, 0x7610, R31 ;  /* 0x00007610ff1f7816 */ /* 0x001fc6000000001f */
[----:B------:R-:W-:Y:S01]  /*1d00*/  STS.U16 [R37+UR9+0x2700], R18 ;  /* 0x0027001225007988 */ /* 0x000fe20008000409 */
[----:B--2---:R-:W-:-:S03]  /*1d10*/  PRMT R33, RZ, 0x7610, R33 ;  /* 0x00007610ff217816 */ /* 0x004fc60000000021 */
[----:B------:R0:W-:Y:S04]  /*1d20*/  STS.U16 [R37+UR9+0x2b00], R22 ;  /* 0x002b001625007988 */ /* 0x0001e80008000409 */
[----:B------:R2:W-:Y:S01]  /*1d30*/  STS.U16 [R37+UR9+0x2f00], R26 ;  /* 0x002f001a25007988 */ /* 0x0005e20008000409 */
[----:B-1----:R1:W-:Y:S06]  /*1d40*/  MEMBAR.ALL.CTA ;  /* 0x0000000000007992 */ /* 0x0023ec0000008000 */
[----:B-1----:R-:W-:Y:S04]  /*1d50*/  FENCE.VIEW.ASYNC.S ;  /* 0x00000000000073c6 */ /* 0x002fe80000000000 */
[----:B------:R-:W1:Y:S02]  /*1d60*/  FENCE.VIEW.ASYNC.S ;  /* 0x00000000000073c6 */ /* 0x000e640000000000 */
[----:B-1----:R2:W1:Y:S01]  /*1d70*/  @!UP1 SYNCS.EXCH.64 URZ, [UR9+0x3000], UR4 ;  /* 0x0030000409ff95b2 */ /* 0x0024620008000100 */
[----:B0-----:R-:W-:Y:S01]  /*1d80*/  PRMT R22, RZ, 0x7610, R22 ;  /* 0x00007610ff167816 */ /* 0x001fe20000000016 */
[----:B-1----:R-:W-:Y:S06]  /*1d90*/  BAR.SYNC.DEFER_BLOCKING 0x0 ;  /* 0x0000000000007b1d */ /* 0x002fec0000010000 */
[----:B--2---:R-:W-:Y:S05]  /*1da0*/  @!P1 BRA `(.L_x_6) ;  /* 0x0000000000849947 */ /* 0x004fea0003800000 */
[----:B------:R-:W-:Y:S02]  /*1db0*/  UIADD3 UR4, UPT, UPT, UR9, 0x2000, URZ ;  /* 0x0000200009047890 */ /* 0x000fe4000fffe0ff */
[----:B------:R-:W-:Y:S02]  /*1dc0*/  USHF.R.U32.HI UR14, URZ, 0x4, UR9 ;  /* 0x00000004ff0e7899 */ /* 0x000fe40008011609 */
[----:B------:R-:W-:Y:S02]  /*1dd0*/  USHF.R.U32.HI UR4, URZ, 0x4, UR4 ;  /* 0x00000004ff047899 */ /* 0x000fe40008011604 */
[----:B------:R-:W-:Y:S02]  /*1de0*/  USGXT.U32 UR14, UR14, 0xe ;  /* 0x0000000e0e0e789a */ /* 0x000fe40008000000 */
[----:B------:R-:W-:Y:S02]  /*1df0*/  USGXT.U32 UR16, UR4, 0xe ;  /* 0x0000000e0410789a */ /* 0x000fe40008000000 */
[----:B------:R-:W-:-:S02]  /*1e00*/  UIADD3 UR32, UP1, UPT, UR14, 0x80, URZ ;  /* 0x000000800e207890 */ /* 0x000fc4000ff3e0ff */
[----:B------:R-:W-:Y:S01]  /*1e10*/  UIADD3 UR30, UP2, UPT, UR16, 0x2, URZ ;  /* 0x00000002101e7890 */ /* 0x000fe2000ff5e0ff */
[----:B------:R-:W-:Y:S01]  /*1e20*/  UMOV UR4, URZ ;  /* 0x000000ff00047c82 */ /* 0x000fe20008000000 */
[----:B------:R-:W-:Y:S01]  /*1e30*/  UMOV UR34, 0x0 ;  /* 0x0000000000227882 */ /* 0x000fe20000000000 */
[----:B------:R-:W-:Y:S02]  /*1e40*/  UIADD3.X UR33, UPT, UPT, UR4, 0x40004040, URZ, UP1, !UPT ;  /* 0x4000404004217890 */ /* 0x000fe40008ffe4ff */
[----:B------:R-:W-:Y:S02]  /*1e50*/  UIADD3.X UR31, UPT, UPT, UR4, 0x40004040, URZ, UP2, !UPT ;  /* 0x40004040041f7890 */ /* 0x000fe400097fe4ff */
[----:B------:R-:W-:Y:S02]  /*1e60*/  UIADD3.64 UR18, UPT, UPT, UR32, 0x80, URZ ;  /* 0x0000008020127897 */ /* 0x000fe4000fffe0ff */
[----:B------:R-:W-:Y:S02]  /*1e70*/  UIADD3.64 UR22, UPT, UPT, UR30, 0x2, URZ ;  /* 0x000000021e167897 */ /* 0x000fe4000fffe0ff */
[----:B------:R-:W-:-:S02]  /*1e80*/  UIADD3.64 UR24, UPT, UPT, UR32, 0x100, URZ ;  /* 0x0000010020187897 */ /* 0x000fc4000fffe0ff */
[----:B------:R-:W-:Y:S01]  /*1e90*/  UIADD3.64 UR26, UPT, UPT, UR30, 0x4, URZ ;  /* 0x000000041e1a7897 */ /* 0x000fe2000fffe0ff */
[----:B------:R-:W-:Y:S01]  /*1ea0*/  UMOV UR35, 0x4088490 ;  /* 0x0408849000237882 */ /* 0x000fe20000000000 */
[----:B------:R-:W-:Y:S01]  /*1eb0*/  UMOV UR15, 0x40004040 ;  /* 0x40004040000f7882 */ /* 0x000fe20000000000 */
[----:B------:R-:W-:Y:S01]  /*1ec0*/  UMOV UR17, 0x40004040 ;  /* 0x4000404000117882 */ /* 0x000fe20000000000 */
[----:B------:R-:W-:Y:S01]  /*1ed0*/  UMOV UR36, 0x0 ;  /* 0x0000000000247882 */ /* 0x000fe20000000000 */
[----:B------:R-:W-:Y:S01]  /*1ee0*/  UMOV UR37, 0x4088490 ;  /* 0x0408849000257882 */ /* 0x000fe20000000000 */
[----:B------:R-:W-:Y:S01]  /*1ef0*/  UMOV UR38, 0x0 ;  /* 0x0000000000267882 */ /* 0x000fe20000000000 */
[----:B------:R-:W-:Y:S01]  /*1f00*/  UMOV UR39, 0x4088490 ;  /* 0x0408849000277882 */ /* 0x000fe20000000000 */
[----:B------:R-:W-:Y:S01]  /*1f10*/  UMOV UR4, UR6 ;  /* 0x0000000600047c82 */ /* 0x000fe20008000000 */
[----:B------:R-:W-:Y:S01]  /*1f20*/  UMOV UR5, URZ ;  /* 0x000000ff00057c82 */ /* 0x000fe20008000000 */
[----:B------:R0:W-:Y:S01]  /*1f30*/  UTCHMMA gdesc[UR14], gdesc[UR16], tmem[UR12], tmem[UR34], idesc[UR35], !UPT ;  /* 0x00ff22100e0075ea */ /* 0x0001e2000f80000c */
[----:B------:R-:W-:Y:S01]  /*1f40*/  UMOV UR40, 0x0 ;  /* 0x0000000000287882 */ /* 0x000fe20000000000 */
[----:B------:R-:W-:Y:S01]  /*1f50*/  UMOV UR41, 0x4088490 ;  /* 0x0408849000297882 */ /* 0x000fe20000000000 */
[----:B------:R0:W-:Y:S01]  /*1f60*/  UTCHMMA gdesc[UR32], gdesc[UR30], tmem[UR12], tmem[UR36], idesc[UR37], UPT ;  /* 0x00ff241e200075ea */ /* 0x0001e2000b80000c */
[----:B------:R-:W-:Y:S01]  /*1f70*/  UMOV UR4, UR4 ;  /* 0x0000000400047c82 */ /* 0x000fe20008000000 */
[----:B------:R0:W-:Y:S01]  /*1f80*/  UTCHMMA gdesc[UR18], gdesc[UR22], tmem[UR12], tmem[UR38], idesc[UR39], UPT ;  /* 0x00ff2616120075ea */ /* 0x0001e2000b80000c */
[----:B------:R0:W-:Y:S01]  /*1f90*/  UTCHMMA gdesc[UR24], gdesc[UR26], tmem[UR12], tmem[UR40], idesc[UR41], UPT ;  /* 0x00ff281a180075ea */ /* 0x0001e2000b80000c */
[----:B------:R0:W-:Y:S01]  /*1fa0*/  UTCBAR [UR4], URZ ;  /* 0x000000ff040073e9 */ /* 0x0001e200080000ff */
[----:B------:R-:W-:Y:S01]  /*1fb0*/  NOP ;  /* 0x0000000000007918 */ /* 0x000fe20000000000 */
.L_x_6:
[----:B------:R-:W-:Y:S05]  /*1fc0*/  @!P0 BRA `(.L_x_7) ;  /* 0x0000000000088947 */ /* 0x000fea0003800000 */
[----:B------:R-:W1:Y:S02]  /*1fd0*/  SYNCS.PHASECHK.TRANS64.TRYWAIT P2, [UR9+0x3000], RZ ;  /* 0x003000ffff0075a7 */ /* 0x000e640008041109 */
[----:B-1----:R-:W-:Y:S05]  /*1fe0*/  @!P2 BRA `(.L_x_8) ;  /* 0x000000440040a947 */ /* 0x002fea0003800000 */
.L_x_7:
[----:B------:R-:W-:Y:S06]  /*1ff0*/  BAR.SYNC.DEFER_BLOCKING 0x0 ;  /* 0x0000000000007b1d */ /* 0x000fec0000010000 */
[----:B0-----:R-:W0:Y:S01]  /*2000*/  LDCU UR4, c[0x0][0x3a8] ;  /* 0x00007500ff0477ac */ /* 0x001e220008000800 */
[----:B------:R-:W-:Y:S01]  /*2010*/  LDTM.16dp32bit_t0_t15.x16 R4, tmem[UR11+0x100000] ;  /* 0x1000000b000479ee */ /* 0x000fe20008a00000 */
[----:B------:R-:W0:Y:S01]  /*2020*/  LDTM.16dp32bit_t16_t31.x16 R4, tmem[UR11+0x100010] ;  /* 0x1000100b000479ee */ /* 0x000e220008a20000 */
[----:B------:R-:W1:Y:S01]  /*2030*/  @!P6 SYNCS.CCTL.IV [UR9+0x3000] ;  /* 0x00300000ff00e9b1 */ /* 0x000e620008000009 */
[----:B------:R-:W-:Y:S01]  /*2040*/  NOP ;  /* 0x0000000000007918 */ /* 0x000fe20000000000 */
[----:B------:R2:W5:Y:S04]  /*2050*/  @P0 LDG.E.U16 R21, desc[UR28][R80.64] ;  /* 0x0000001c50150981 */ /* 0x000568000c1e1500 */
        /* <DEDUP_REMOVED lines=14> */
[----:B------:R2:W5:Y:S01]  /*2140*/  @P0 LDG.E.U16 R122, desc[UR28][R44.64] ;  /* 0x0000001c2c7a0981 */ /* 0x000562000c1e1500 */
[----:B------:R-:W-:Y:S01]  /*2150*/  LOP3.LUT R24, R0, 0xf, RZ, 0xc0, !PT ;  /* 0x0000000f00187812 */ /* 0x000fe200078ec0ff */
[----:B0-----:R-:W-:Y:S01]  /*2160*/  FMUL R4, R4, UR4 ;  /* 0x0000000404047c20 */ /* 0x001fe20008400000 */
[C---:B------:R-:W-:Y:S01]  /*2170*/  LOP3.LUT R41, R0.reuse, 0x60, RZ, 0xc0, !PT ;  /* 0x0000006000297812 */ /* 0x040fe200078ec0ff */
[----:B------:R-:W-:Y:S01]  /*2180*/  FMUL R67, R5, UR4 ;  /* 0x0000000405437c20 */ /* 0x000fe20008400000 */
[----:B------:R-:W-:Y:S01]  /*2190*/  LOP3.LUT R2, R0, 0x10, RZ, 0xc0, !PT ;  /* 0x0000001000027812 */ /* 0x000fe200078ec0ff */
[----:B------:R-:W-:Y:S01]  /*21a0*/  FMUL R7, R7, UR4 ;  /* 0x0000000407077c20 */ /* 0x000fe20008400000 */
[----:B------:R-:W-:Y:S01]  /*21b0*/  LEA.HI R24, R41, R24, RZ, 0x1f ;  /* 0x0000001829187211 */ /* 0x000fe200078ff8ff */
[----:B------:R-:W-:Y:S01]  /*21c0*/  FMUL R13, R13, UR4 ;  /* 0x000000040d0d7c20 */ /* 0x000fe20008400000 */
[C---:B------:R-:W-:Y:S01]  /*21d0*/  LOP3.LUT R26, R2.reuse, 0x2, RZ, 0xfc, !PT ;  /* 0x00000002021a7812 */ /* 0x040fe200078efcff */
[----:B------:R-:W-:Y:S01]  /*21e0*/  FMUL R15, R15, UR4 ;  /* 0x000000040f0f7c20 */ /* 0x000fe20008400000 */
[----:B------:R-:W-:Y:S01]  /*21f0*/  FMUL R19, R19, UR4 ;  /* 0x0000000413137c20 */ /* 0x000fe20008400000 */
[----:B------:R-:W-:Y:S01]  /*2200*/  IMAD.IADD R41, R43, 0x1, R24 ;  /* 0x000000012b297824 */ /* 0x000fe200078e0218 */
[----:B------:R-:W-:-:S04]  /*2210*/  LOP3.LUT R24, R2, 0x3, RZ, 0xfc, !PT ;  /* 0x0000000302187812 */ /* 0x000fc800078efcff */
[C---:B------:R-:W-:Y:S02]  /*2220*/  ISETP.GE.AND P2, PT, R41.reuse, R2, PT ;  /* 0x000000022900720c */ /* 0x040fe40003f46270 */
[----:B------:R-:W-:Y:S02]  /*2230*/  ISETP.GE.AND P4, PT, R41, R24, PT ;  /* 0x000000182900720c */ /* 0x000fe40003f86270 */
[----:B------:R-:W-:Y:S01]  /*2240*/  FSEL R5, R4, -INF , P2 ;  /* 0xff80000004057808 */ /* 0x000fe20001000000 */
[----:B------:R-:W-:Y:S01]  /*2250*/  FMUL R4, R6, UR4 ;  /* 0x0000000406047c20 */ /* 0x000fe20008400000 */
[----:B------:R-:W-:Y:S02]  /*2260*/  LOP3.LUT R6, R2, 0x6, RZ, 0xfc, !PT ;  /* 0x0000000602067812 */ /* 0x000fe400078efcff */
[----:B------:R-:W-:Y:S02]  /*2270*/  FSEL R7, R7, -INF , P4 ;  /* 0xff80000007077808 */ /* 0x000fe40002000000 */
[----:B------:R-:W-:Y:S01]  /*2280*/  ISETP.GE.AND P4, PT, R41, R6, PT ;  /* 0x000000062900720c */ /* 0x000fe20003f86270 */
[----:B------:R-:W-:Y:S01]  /*2290*/  FMUL R6, R8, UR4 ;  /* 0x0000000408067c20 */ /* 0x000fe20008400000 */
[----:B------:R-:W-:Y:S01]  /*22a0*/  FMUL R8, R9, UR4 ;  /* 0x0000000409087c20 */ /* 0x000fe20008400000 */
[----:B------:R-:W-:Y:S01]  /*22b0*/  FMUL R9, R10, UR4 ;  /* 0x000000040a097c20 */ /* 0x000fe20008400000 */
[----:B------:R-:W-:-:S02]  /*22c0*/  ISETP.GT.AND P2, PT, R41, R2, PT ;  /* 0x000000022900720c */ /* 0x000fc40003f44270 */
[C---:B------:R-:W-:Y:S02]  /*22d0*/  LOP3.LUT R10, R2.reuse, 0x9, RZ, 0xfc, !PT ;  /* 0x00000009020a7812 */ /* 0x040fe400078efcff */
[----:B------:R-:W-:Y:S02]  /*22e0*/  LOP3.LUT R24, R2, 0x4, RZ, 0xfc, !PT ;  /* 0x0000000402187812 */ /* 0x000fe400078efcff */
[----:B------:R-:W-:Y:S02]  /*22f0*/  FSEL R9, R9, -INF , P4 ;  /* 0xff80000009097808 */ /* 0x000fe40002000000 */
[----:B------:R-:W-:Y:S02]  /*2300*/  FSEL R67, R67, -INF , P2 ;  /* 0xff80000043437808 */ /* 0x000fe40001000000 */
[----:B------:R-:W-:Y:S01]  /*2310*/  ISETP.GE.AND P4, PT, R41, R10, PT ;  /* 0x0000000a2900720c */ /* 0x000fe20003f86270 */
[----:B------:R-:W-:Y:S01]  /*2320*/  FMUL R10, R11, UR4 ;  /* 0x000000040b0a7c20 */ /* 0x000fe20008400000 */
[C---:B------:R-:W-:Y:S01]  /*2330*/  ISETP.GE.AND P3, PT, R41.reuse, R26, PT ;  /* 0x0000001a2900720c */ /* 0x040fe20003f66270 */
[----:B------:R-:W-:Y:S01]  /*2340*/  FMUL R11, R12, UR4 ;  /* 0x000000040c0b7c20 */ /* 0x000fe20008400000 */
[----:B------:R-:W-:-:S02]  /*2350*/  ISETP.GE.AND P2, PT, R41, R24, PT ;  /* 0x000000182900720c */ /* 0x000fc40003f46270 */
[C---:B------:R-:W-:Y:S02]  /*2360*/  LOP3.LUT R24, R2.reuse, 0x7, RZ, 0xfc, !PT ;  /* 0x0000000702187812 */ /* 0x040fe400078efcff */
[C---:B------:R-:W-:Y:S02]  /*2370*/  LOP3.LUT R12, R2.reuse, 0xc, RZ, 0xfc, !PT ;  /* 0x0000000c020c7812 */ /* 0x040fe400078efcff */
[----:B------:R-:W-:Y:S02]  /*2380*/  LOP3.LUT R26, R2, 0x5, RZ, 0xfc, !PT ;  /* 0x00000005021a7812 */ /* 0x000fe400078efcff */
[----:B------:R-:W-:Y:S02]  /*2390*/  FSEL R4, R4, -INF , P3 ;  /* 0xff80000004047808 */ /* 0x000fe40001800000 */
[----:B------:R-:W-:Y:S02]  /*23a0*/  FSEL R6, R6, -INF , P2 ;  /* 0xff80000006067808 */ /* 0x000fe40001000000 */
[----:B------:R-:W-:-:S02]  /*23b0*/  ISETP.GE.AND P2, PT, R41, R24, PT ;  /* 0x000000182900720c */ /* 0x000fc40003f46270 */
[----:B------:R-:W-:Y:S02]  /*23c0*/  FSEL R13, R13, -INF , P4 ;  /* 0xff8000000d0d7808 */ /* 0x000fe40002000000 */
[----:B------:R-:W-:Y:S02]  /*23d0*/  LOP3.LUT R24, R2, 0xa, RZ, 0xfc, !PT ;  /* 0x0000000a02187812 */ /* 0x000fe400078efcff */
[C---:B------:R-:W-:Y:S01]  /*23e0*/  ISETP.GE.AND P4, PT, R41.reuse, R12, PT ;  /* 0x0000000c2900720c */ /* 0x040fe20003f86270 */
[----:B------:R-:W-:Y:S01]  /*23f0*/  FMUL R12, R14, UR4 ;  /* 0x000000040e0c7c20 */ /* 0x000fe20008400000 */
[----:B------:R-:W-:Y:S02]  /*2400*/  ISETP.GE.AND P3, PT, R41, R26, PT ;  /* 0x0000001a2900720c */ /* 0x000fe40003f66270 */
[----:B------:R-:W-:Y:S02]  /*2410*/  LOP3.LUT R26, R2, 0x8, RZ, 0xfc, !PT ;  /* 0x00000008021a7812 */ /* 0x000fe400078efcff */
[----:B------:R-:W-:-:S02]  /*2420*/  FMNMX3 R14, R5, R67, R4, !PT ;  /* 0x00000043050e7276 */ /* 0x000fc40007800004 */
[----:B------:R-:W-:Y:S02]  /*2430*/  FSEL R10, R10, -INF , P2 ;  /* 0xff8000000a0a7808 */ /* 0x000fe40001000000 */
[C---:B------:R-:W-:Y:S02]  /*2440*/  ISETP.GE.AND P2, PT, R41.reuse, R24, PT ;  /* 0x000000182900720c */ /* 0x040fe40003f46270 */
[----:B------:R-:W-:Y:S02]  /*2450*/  FSEL R8, R8, -INF , P3 ;  /* 0xff80000008087808 */ /* 0x000fe40001800000 */
[----:B------:R-:W-:Y:S02]  /*2460*/  LOP3.LUT R24, R2, 0xd, RZ, 0xfc, !PT ;  /* 0x0000000d02187812 */ /* 0x000fe400078efcff */
[----:B------:R-:W-:Y:S02]  /*2470*/  ISETP.GE.AND P3, PT, R41, R26, PT ;  /* 0x0000001a2900720c */ /* 0x000fe40003f66270 */
[----:B------:R-:W-:-:S02]  /*2480*/  FMNMX3 R14, R14, R7, R6, !PT ;  /* 0x000000070e0e7276 */ /* 0x000fc40007800006 */
[----:B------:R-:W-:Y:S02]  /*2490*/  LOP3.LUT R26, R2, 0xb, RZ, 0xfc, !PT ;  /* 0x0000000b021a7812 */ /* 0x000fe400078efcff */
[----:B------:R-:W-:Y:S02]  /*24a0*/  FSEL R12, R12, -INF , P2 ;  /* 0xff8000000c0c7808 */ /* 0x000fe40001000000 */
[----:B------:R-:W-:Y:S02]  /*24b0*/  ISETP.GE.AND P2, PT, R41, R24, PT ;  /* 0x000000182900720c */ /* 0x000fe40003f46270 */
[----:B------:R-:W-:Y:S02]  /*24c0*/  FSEL R11, R11, -INF , P3 ;  /* 0xff8000000b0b7808 */ /* 0x000fe40001800000 */
[----:B------:R-:W-:Y:S01]  /*24d0*/  FMNMX3 R24, R14, R8, R9, !PT ;  /* 0x000000080e187276 */ /* 0x000fe20007800009 */
[----:B------:R-:W-:Y:S01]  /*24e0*/  FMUL R14, R16, UR4 ;  /* 0x00000004100e7c20 */ /* 0x000fe20008400000 */
[----:B------:R-:W-:Y:S01]  /*24f0*/  ISETP.GE.AND P3, PT, R41, R26, PT ;  /* 0x0000001a2900720c */ /* 0x000fe20003f66270 */
[----:B------:R-:W-:Y:S01]  /*2500*/  FMUL R16, R17, UR4 ;  /* 0x0000000411107c20 */ /* 0x000fe20008400000 */
[----:B------:R-:W-:Y:S01]  /*2510*/  LOP3.LUT R26, R2, 0xe, RZ, 0xfc, !PT ;  /* 0x0000000e021a7812 */ /* 0x000fe200078efcff */
[----:B------:R-:W-:Y:S01]  /*2520*/  FMUL R17, R18, UR4 ;  /* 0x0000000412117c20 */ /* 0x000fe20008400000 */
[----:B------:R-:W-:-:S02]  /*2530*/  FMNMX3 R24, R24, R10, R11, !PT ;  /* 0x0000000a18187276 */ /* 0x000fc4000780000b */
[----:B------:R-:W-:Y:S02]  /*2540*/  FSEL R15, R15, -INF , P3 ;  /* 0xff8000000f0f7808 */ /* 0x000fe40001800000 */
[C---:B------:R-:W-:Y:S02]  /*2550*/  ISETP.GE.AND P3, PT, R41.reuse, R26, PT ;  /* 0x0000001a2900720c */ /* 0x040fe40003f66270 */
[----:B------:R-:W-:Y:S02]  /*2560*/  LOP3.LUT R26, R2, 0xf, RZ, 0xfc, !PT ;  /* 0x0000000f021a7812 */ /* 0x000fe400078efcff */
[----:B------:R-:W-:Y:S02]  /*2570*/  FSEL R14, R14, -INF , P4 ;  /* 0xff8000000e0e7808 */ /* 0x000fe40002000000 */
[----:B------:R-:W-:Y:S02]  /*2580*/  FMNMX3 R24, R24, R13, R12, !PT ;  /* 0x0000000d18187276 */ /* 0x000fe4000780000c */
[----:B------:R-:W-:-:S02]  /*2590*/  ISETP.GE.AND P4, PT, R41, R26, PT ;  /* 0x0000001a2900720c */ /* 0x000fc40003f86270 */
[----:B------:R-:W-:Y:S02]  /*25a0*/  FSEL R16, R16, -INF , P2 ;  /* 0xff80000010107808 */ /* 0x000fe40001000000 */
[----:B------:R-:W-:Y:S02]  /*25b0*/  FSEL R17, R17, -INF , P3 ;  /* 0xff80000011117808 */ /* 0x000fe40001800000 */
[----:B------:R-:W-:Y:S02]  /*25c0*/  FMNMX3 R24, R24, R15, R14, !PT ;  /* 0x0000000f18187276 */ /* 0x000fe4000780000e */
[----:B------:R-:W-:Y:S02]  /*25d0*/  FSEL R19, R19, -INF , P4 ;  /* 0xff80000013137808 */ /* 0x000fe40002000000 */
[----:B------:R-:W-:-:S04]  /*25e0*/  FMNMX3 R24, R24, R16, R17, !PT ;  /* 0x0000001018187276 */ /* 0x000fc80007800011 */
[----:B------:R-:W-:-:S05]  /*25f0*/  FMNMX R24, R19, R24, !PT ;  /* 0x0000001813187209 */ /* 0x000fca0007800000 */
[----:B------:R-:W0:Y:S02]  /*2600*/  SHFL.BFLY PT, R69, R24, 0x10, 0x1f ;  /* 0x0e001f0018457f89 */ /* 0x000e2400000e0000 */
[----:B0-----:R-:W-:-:S05]  /*2610*/  FMNMX3 R58, R24, -INF , R69, !PT ;  /* 0xff800000183a7876 */ /* 0x001fca0007800045 */
[--C-:B------:R-:W-:Y:S01]  /*2620*/  FADD R18, R4, -R58.reuse ;  /* 0x8000003a04127221 */ /* 0x100fe20000000000 */
[--C-:B------:R-:W-:Y:S01]  /*2630*/  FADD R5, R5, -R58.reuse ;  /* 0x8000003a05057221 */ /* 0x100fe20000000000 */
[--C-:B------:R-:W-:Y:S01]  /*2640*/  FADD R67, R67, -R58.reuse ;  /* 0x8000003a43437221 */ /* 0x100fe20000000000 */
[--C-:B------:R-:W-:Y:S01]  /*2650*/  FADD R19, R19, -R58.reuse ;  /* 0x8000003a13137221 */ /* 0x100fe20000000000 */
[----:B------:R-:W-:Y:S01]  /*2660*/  FMUL R26, R18, 1.4426950216293334961 ;  /* 0x3fb8aa3b121a7820 */ /* 0x000fe20000400000 */
[--C-:B------:R-:W-:Y:S01]  /*2670*/  FADD R18, R7, -R58.reuse ;  /* 0x8000003a07127221 */ /* 0x100fe20000000000 */
[----:B------:R-:W-:Y:S01]  /*2680*/  FMUL R5, R5, 1.4426950216293334961 ;  /* 0x3fb8aa3b05057820 */ /* 0x000fe20000400000 */
[----:B------:R-:W-:Y:S01]  /*2690*/  FMUL R67, R67, 1.4426950216293334961 ;  /* 0x3fb8aa3b43437820 */ /* 0x000fe20000400000 */
[----:B------:R0:W-:Y:S01]  /*26a0*/  MUFU.EX2 R7, R26 ;  /* 0x0000001a00077308 */ /* 0x0001e20000000800 */
[----:B------:R-:W-:Y:S01]  /*26b0*/  FMUL R24, R18, 1.4426950216293334961 ;  /* 0x3fb8aa3b12187820 */ /* 0x000fe20000400000 */
[----:B------:R-:W-:Y:S01]  /*26c0*/  FADD R18, R6, -R58 ;  /* 0x8000003a06127221 */ /* 0x000fe20000000000 */
[----:B------:R-:W-:-:S03]  /*26d0*/  FMUL R19, R19, 1.4426950216293334961 ;  /* 0x3fb8aa3b13137820 */ /* 0x000fc60000400000 */
[----:B------:R-:W-:Y:S01]  /*26e0*/  FMUL R28, R18, 1.4426950216293334961 ;  /* 0x3fb8aa3b121c7820 */ /* 0x000fe20000400000 */
[--C-:B------:R-:W-:Y:S01]  /*26f0*/  FADD R18, R8, -R58.reuse ;  /* 0x8000003a08127221 */ /* 0x100fe20000000000 */
[----:B------:R-:W-:Y:S03]  /*2700*/  MUFU.EX2 R5, R5 ;  /* 0x0000000500057308 */ /* 0x000fe60000000800 */
[----:B------:R-:W-:Y:S01]  /*2710*/  FMUL R30, R18, 1.4426950216293334961 ;  /* 0x3fb8aa3b121e7820 */ /* 0x000fe20000400000 */
[----:B------:R-:W-:-:S04]  /*2720*/  FADD R18, R9, -R58 ;  /* 0x8000003a09127221 */ /* 0x000fc80000000000 */
[----:B------:R-:W3:Y:S01]  /*2730*/  MUFU.EX2 R4, R67 ;  /* 0x0000004300047308 */ /* 0x000ee20000000800 */
[----:B------:R-:W-:Y:S01]  /*2740*/  FMUL R32, R18, 1.4426950216293334961 ;  /* 0x3fb8aa3b12207820 */ /* 0x000fe20000400000 */
[----:B------:R-:W-:-:S04]  /*2750*/  FADD R18, R10, -R58 ;  /* 0x8000003a0a127221 */ /* 0x000fc80000000000 */
[----:B0-----:R-:W-:Y:S01]  /*2760*/  FMUL R26, R18, 1.4426950216293334961 ;  /* 0x3fb8aa3b121a7820 */ /* 0x001fe20000400000 */
[--C-:B------:R-:W-:Y:S01]  /*2770*/  FADD R18, R11, -R58.reuse ;  /* 0x8000003a0b127221 */ /* 0x100fe20000000000 */
[----:B------:R0:W4:Y:S08]  /*2780*/  MUFU.EX2 R6, R24 ;  /* 0x0000001800067308 */ /* 0x0001300000000800 */
[----:B------:R1:W-:Y:S01]  /*2790*/  MUFU.EX2 R8, R28 ;  /* 0x0000001c00087308 */ /* 0x0003e20000000800 */
[----:B0-----:R-:W-:Y:S01]  /*27a0*/  FMUL R24, R18, 1.4426950216293334961 ;  /* 0x3fb8aa3b12187820 */ /* 0x001fe20000400000 */
[----:B------:R-:W-:-:S06]  /*27b0*/  FADD R18, R13, -R58 ;  /* 0x8000003a0d127221 */ /* 0x000fcc0000000000 */
[----:B------:R0:W2:Y:S01]  /*27c0*/  MUFU.EX2 R9, R30 ;  /* 0x0000001e00097308 */ /* 0x0000a20000000800 */
[----:B-1----:R-:W-:Y:S01]  /*27d0*/  FMUL R28, R18, 1.4426950216293334961 ;  /* 0x3fb8aa3b121c7820 */ /* 0x002fe20000400000 */
[----:B------:R-:W-:-:S06]  /*27e0*/  FADD R18, R12, -R58 ;  /* 0x8000003a0c127221 */ /* 0x000fcc0000000000 */
[----:B------:R3:W-:Y:S01]  /*27f0*/  MUFU.EX2 R10, R32 ;  /* 0x00000020000a7308 */ /* 0x0007e20000000800 */
[----:B0-----:R-:W-:Y:S01]  /*2800*/  FMUL R30, R18, 1.4426950216293334961 ;  /* 0x3fb8aa3b121e7820 */ /* 0x001fe20000400000 */
[----:B------:R-:W-:-:S06]  /*2810*/  FADD R18, R15, -R58 ;  /* 0x8000003a0f127221 */ /* 0x000fcc0000000000 */
[----:B------:R0:W1:Y:S01]  /*2820*/  MUFU.EX2 R11, R26 ;  /* 0x0000001a000b7308 */ /* 0x0000620000000800 */
[----:B---3--:R-:W-:Y:S01]  /*2830*/  FADD R32, R5, R4 ;  /* 0x0000000405207221 */ /* 0x008fe20000000000 */
[----:B------:R-:W-:Y:S02]  /*2840*/  F2FP.BF16.F32.PACK_AB R4, R4, R5 ;  /* 0x000000050404723e */ /* 0x000fe400000010ff */
[----:B----4-:R-:W-:Y:S01]  /*2850*/  F2FP.BF16.F32.PACK_AB R5, R6, R7 ;  /* 0x000000070605723e */ /* 0x010fe200000010ff */
[----:B------:R-:W-:-:S03]  /*2860*/  FADD R67, R7, R32 ;  /* 0x0000002007437221 */ /* 0x000fc60000000000 */
[----:B------:R3:W-:Y:S01]  /*2870*/  MUFU.EX2 R13, R24 ;  /* 0x00000018000d7308 */ /* 0x0007e20000000800 */
[----:B------:R-:W-:Y:S01]  /*2880*/  FADD R67, R6, R67 ;  /* 0x0000004306437221 */ /* 0x000fe20000000000 */
[----:B0-----:R-:W-:Y:S01]  /*2890*/  FMUL R26, R18, 1.4426950216293334961 ;  /* 0x3fb8aa3b121a7820 */ /* 0x001fe20000400000 */
[----:B------:R-:W-:Y:S01]  /*28a0*/  FADD R18, R14, -R58 ;  /* 0x8000003a0e127221 */ /* 0x000fe20000000000 */
[----:B--2---:R-:W-:-:S04]  /*28b0*/  F2FP.BF16.F32.PACK_AB R6, R9, R8 ;  /* 0x000000080906723e */ /* 0x004fc800000010ff */
[----:B------:R0:W2:Y:S01]  /*28c0*/  MUFU.EX2 R12, R28 ;  /* 0x0000001c000c7308 */ /* 0x0000a20000000800 */
[----:B---3--:R-:W-:Y:S01]  /*28d0*/  FMUL R24, R18, 1.4426950216293334961 ;  /* 0x3fb8aa3b12187820 */ /* 0x008fe20000400000 */
[----:B------:R-:W-:Y:S01]  /*28e0*/  FADD R18, R16, -R58 ;  /* 0x8000003a10127221 */ /* 0x000fe20000000000 */
[----:B-1----:R-:W-:-:S05]  /*28f0*/  F2FP.BF16.F32.PACK_AB R7, R11, R10 ;  /* 0x0000000a0b07723e */ /* 0x002fca00000010ff */
[----:B------:R1:W-:Y:S01]  /*2900*/  MUFU.EX2 R15, R30 ;  /* 0x0000001e000f7308 */ /* 0x0003e20000000800 */
[----:B0-----:R-:W-:-:S04]  /*2910*/  FADD R28, R8, R67 ;  /* 0x00000043081c7221 */ /* 0x001fc80000000000 */
[----:B------:R-:W-:Y:S01]  /*2920*/  FADD R67, R9, R28 ;  /* 0x0000001c09437221 */ /* 0x000fe20000000000 */
[----:B------:R-:W-:Y:S01]  /*2930*/  FMUL R28, R18, 1.4426950216293334961 ;  /* 0x3fb8aa3b121c7820 */ /* 0x000fe20000400000 */
[----:B------:R-:W-:Y:S01]  /*2940*/  FADD R18, R17, -R58 ;  /* 0x8000003a11127221 */ /* 0x000fe20000000000 */
[----:B------:R-:W0:Y:S01]  /*2950*/  MUFU.EX2 R14, R26 ;  /* 0x0000001a000e7308 */ /* 0x000e220000000800 */
[----:B-1----:R-:W-:Y:S01]  /*2960*/  FADD R30, R10, R67 ;  /* 0x000000430a1e7221 */ /* 0x002fe20000000000 */
[----:B--2---:R-:W-:Y:S01]  /*2970*/  F2FP.BF16.F32.PACK_AB R8, R12, R13 ;  /* 0x0000000d0c08723e */ /* 0x004fe200000010ff */
[----:B------:R-:W-:Y:S02]  /*2980*/  FMUL R18, R18, 1.4426950216293334961 ;  /* 0x3fb8aa3b12127820 */ /* 0x000fe40000400000 */
[----:B------:R-:W-:-:S03]  /*2990*/  FADD R30, R11, R30 ;  /* 0x0000001e0b1e7221 */ /* 0x000fc60000000000 */
[----:B------:R1:W2:Y:S01]  /*29a0*/  MUFU.EX2 R16, R24 ;  /* 0x0000001800107308 */ /* 0x0002a20000000800 */
[----:B------:R-:W-:-:S07]  /*29b0*/  FADD R67, R13, R30 ;  /* 0x0000001e0d437221 */ /* 0x000fce0000000000 */
[----:B------:R-:W3:Y:S01]  /*29c0*/  MUFU.EX2 R17, R28 ;  /* 0x0000001c00117308 */ /* 0x000ee20000000800 */
[----:B-1----:R-:W-:Y:S01]  /*29d0*/  FADD R24, R12, R67 ;  /* 0x000000430c187221 */ /* 0x002fe20000000000 */
[----:B0-----:R-:W-:-:S03]  /*29e0*/  F2FP.BF16.F32.PACK_AB R9, R14, R15 ;  /* 0x0000000f0e09723e */ /* 0x001fc600000010ff */
[----:B------:R-:W-:-:S03]  /*29f0*/  FADD R67, R15, R24 ;  /* 0x000000180f437221 */ /* 0x000fc60000000000 */
[----:B------:R-:W0:Y:S01]  /*2a00*/  MUFU.EX2 R18, R18 ;  /* 0x0000001200127308 */ /* 0x000e220000000800 */
[----:B------:R-:W-:-:S04]  /*2a10*/  FADD R67, R14, R67 ;  /* 0x000000430e437221 */ /* 0x000fc80000000000 */
[----:B--2---:R-:W-:-:S03]  /*2a20*/  FADD R24, R16, R67 ;  /* 0x0000004310187221 */ /* 0x004fc60000000000 */
[----:B------:R-:W1:Y:S01]  /*2a30*/  MUFU.EX2 R19, R19 ;  /* 0x0000001300137308 */ /* 0x000e620000000800 */
[C---:B---3--:R-:W-:Y:S01]  /*2a40*/  FADD R67, R17.reuse, R24 ;  /* 0x0000001811437221 */ /* 0x048fe20000000000 */
[----:B------:R-:W-:-:S03]  /*2a50*/  F2FP.BF16.F32.PACK_AB R10, R17, R16 ;  /* 0x00000010110a723e */ /* 0x000fc600000010ff */
[----:B0-----:R-:W-:-:S04]  /*2a60*/  FADD R24, R18, R67 ;  /* 0x0000004312187221 */ /* 0x001fc80000000000 */
[C---:B-1----:R-:W-:Y:S01]  /*2a70*/  FADD R67, R19.reuse, R24 ;  /* 0x0000001813437221 */ /* 0x042fe20000000000 */
[----:B------:R-:W-:-:S04]  /*2a80*/  F2FP.BF16.F32.PACK_AB R11, R19, R18 ;  /* 0x00000012130b723e */ /* 0x000fc800000010ff */
[----:B------:R0:W1:Y:S01]  /*2a90*/  SHFL.BFLY PT, R42, R67, 0x10, 0x1f ;  /* 0x0e001f00432a7f89 */ /* 0x00006200000e0000 */
[----:B------:R-:W-:Y:S05]  /*2aa0*/  @!P0 BRA `(.L_x_9) ;  /* 0x0000000000088947 */ /* 0x000fea0003800000 */
[----:B------:R2:W-:Y:S01]  /*2ab0*/  STTM.16dp32bit_t0_t15.x8 tmem[UR11+0x40], R4 ;  /* 0x00004004000079ed */ /* 0x0005e2000898000b */
[----:B------:R2:W-:Y:S02]  /*2ac0*/  STTM.16dp32bit_t16_t31.x8 tmem[UR11+0x48], R4 ;  /* 0x00004804000079ed */ /* 0x0005e400089a000b */
.L_x_9:
[----:B-----5:R-:W-:Y:S01]  /*2ad0*/  STS.U16 [R40+UR9+0x2000], R21 ;  /* 0x0020001528007988 */ /* 0x020fe20008000409 */
[----:B--2---:R-:W-:-:S03]  /*2ae0*/  FADD R4, -R58, -INF ;  /* 0xff8000003a047421 */ /* 0x004fc60000000100 */
[----:B------:R-:W-:Y:S01]  /*2af0*/  STS.U16 [R40+UR9+0x2200], R23 ;  /* 0x0022001728007988 */ /* 0x000fe20008000409 */
[----:B------:R-:W-:-:S03]  /*2b00*/  FMUL R66, R4, 1.4426950216293334961 ;  /* 0x3fb8aa3b04427820 */ /* 0x000fc60000400000 */
[----:B------:R-:W-:Y:S03]  /*2b10*/  STS.U16 [R40+UR9+0x2400], R25 ;  /* 0x0024001928007988 */ /* 0x000fe60008000409 */
[----:B------:R-:W2:Y:S01]  /*2b20*/  MUFU.EX2 R66, R66 ;  /* 0x0000004200427308 */ /* 0x000ea20000000800 */
[----:B------:R-:W-:Y:S04]  /*2b30*/  STS.U16 [R40+UR9+0x2600], R27 ;  /* 0x0026001b28007988 */ /* 0x000fe80008000409 */
[----:B------:R-:W-:Y:S04]  /*2b40*/  STS.U16 [R40+UR9+0x2800], R29 ;  /* 0x0028001d28007988 */ /* 0x000fe80008000409 */
[----:B------:R-:W-:Y:S04]  /*2b50*/  STS.U16 [R40+UR9+0x2a00], R31 ;  /* 0x002a001f28007988 */ /* 0x000fe80008000409 */
[----:B------:R-:W-:Y:S04]  /*2b60*/  STS.U16 [R40+UR9+0x2c00], R33 ;  /* 0x002c002128007988 */ /* 0x000fe80008000409 */
[----:B------:R-:W-:Y:S04]  /*2b70*/  STS.U16 [R40+UR9+0x2e00], R35 ;  /* 0x002e002328007988 */ /* 0x000fe80008000409 */
[----:B------:R-:W-:Y:S04]  /*2b80*/  STS.U16 [R39+UR9+0x2100], R20 ;  /* 0x0021001427007988 */ /* 0x000fe80008000409 */
[----:B------:R3:W-:Y:S04]  /*2b90*/  STS.U16 [R39+UR9+0x2300], R22 ;  /* 0x0023001627007988 */ /* 0x0007e80008000409 */
[----:B------:R4:W-:Y:S04]  /*2ba0*/  STS.U16 [R39+UR9+0x2500], R68 ;  /* 0x0025004427007988 */ /* 0x0009e80008000409 */
[----:B------:R4:W-:Y:S04]  /*2bb0*/  STS.U16 [R39+UR9+0x2700], R82 ;  /* 0x0027005227007988 */ /* 0x0009e80008000409 */
[----:B------:R4:W-:Y:S04]  /*2bc0*/  STS.U16 [R39+UR9+0x2900], R84 ;  /* 0x0029005427007988 */ /* 0x0009e80008000409 */
[----:B------:R4:W-:Y:S04]  /*2bd0*/  STS.U16 [R39+UR9+0x2b00], R118 ;  /* 0x002b007627007988 */ /* 0x0009e80008000409 */
[----:B------:R4:W-:Y:S04]  /*2be0*/  STS.U16 [R39+UR9+0x2d00], R120 ;  /* 0x002d007827007988 */ /* 0x0009e80008000409 */
[----:B------:R4:W-:Y:S01]  /*2bf0*/  STS.U16 [R39+UR9+0x2f00], R122 ;  /* 0x002f007a27007988 */ /* 0x0009e20008000409 */
[----:B------:R-:W0:Y:S02]  /*2c00*/  FENCE.VIEW.ASYNC.T ;  /* 0x00000000000073c6 */ /* 0x000e240000000200 */
[----:B0-----:R-:W-:Y:S06]  /*2c10*/  BAR.SYNC.DEFER_BLOCKING 0x0 ;  /* 0x0000000000007b1d */ /* 0x001fec0000010000 */
[----:B---3--:R-:W0:Y:S01]  /*2c20*/  LDTM.16dp32bit_t0_t15.x32 R4, tmem[UR11] ;  /* 0x0000000b000479ee */ /* 0x008e220008a80000 */
[----:B------:R-:W3:Y:S01]  /*2c30*/  LDTM.16dp32bit_t16_t31.x32 R4, tmem[UR11+0x20] ;  /* 0x0000200b000479ee */ /* 0x000ee20008aa0000 */
[----:B------:R-:W-:Y:S01]  /*2c40*/  NOP ;  /* 0x0000000000007918 */ /* 0x000fe20000000000 */
[----:B--2-4-:R-:W-:Y:S05]  /*2c50*/  @!P0 BRA `(.L_x_10) ;  /* 0x0000000000888947 */ /* 0x014fea0003800000 */
[C---:B0--3--:R-:W-:Y:S01]  /*2c60*/  FMUL R4, R66.reuse, R4 ;  /* 0x0000000442047220 */ /* 0x049fe20000400000 */
[C---:B------:R-:W-:Y:S01]  /*2c70*/  FMUL R5, R66.reuse, R5 ;  /* 0x0000000542057220 */ /* 0x040fe20000400000 */
        /* <DEDUP_REMOVED lines=29> */
[----:B------:R-:W-:-:S04]  /*2e50*/  FMUL R35, R66, R35 ;  /* 0x0000002342237220 */ /* 0x000fc80000400000 */
[----:B------:R2:W-:Y:S01]  /*2e60*/  STTM.16dp32bit_t0_t15.x32 tmem[UR11], R4 ;  /* 0x00000004000079ed */ /* 0x0005e20008a8000b */
[----:B------:R2:W-:Y:S02]  /*2e70*/  STTM.16dp32bit_t16_t31.x32 tmem[UR11+0x20], R4 ;  /* 0x00002004000079ed */ /* 0x0005e40008aa000b */
.L_x_10:
[----:B---3--:R-:W3:Y:S02]  /*2e80*/  FENCE.VIEW.ASYNC.T ;  /* 0x00000000000073c6 */ /* 0x008ee40000000200 */
[----:B---3--:R-:W-:Y:S01]  /*2e90*/  BAR.SYNC.DEFER_BLOCKING 0x0 ;  /* 0x0000000000007b1d */ /* 0x008fe20000010000 */
[----:B-1----:R-:W-:Y:S01]  /*2ea0*/  FADD R67, R67, R42 ;  /* 0x0000002a43437221 */ /* 0x002fe20000000000 */
[----:B------:R-:W-:Y:S01]  /*2eb0*/  UIADD3 UR20, UPT, UPT, UR9, 0x5000, URZ ;  /* 0x0000500009147890 */ /* 0x000fe2000fffe0ff */
[----:B------:R-:W-:Y:S01]  /*2ec0*/  FSEL R85, R58, -INF , P0 ;  /* 0xff8000003a557808 */ /* 0x000fe20000000000 */
[----:B------:R-:W-:Y:S01]  /*2ed0*/  UIADD3 UR13, UPT, UPT, UR10, 0x40, URZ ;  /* 0x000000400a0d7890 */ /* 0x000fe2000fffe0ff */
[----:B------:R-:W-:-:S05]  /*2ee0*/  FADD R67, R66, R67 ;  /* 0x0000004342437221 */ /* 0x000fca0000000000 */
[----:B------:R-:W-:Y:S01]  /*2ef0*/  FSEL R42, R67, 1, P0 ;  /* 0x3f800000432a7808 */ /* 0x000fe20000000000 */
[----:B------:R1:W-:Y:S06]  /*2f00*/  MEMBAR.ALL.CTA ;  /* 0x0000000000007992 */ /* 0x0003ec0000008000 */
[----:B-1----:R-:W1:Y:S02]  /*2f10*/  FENCE.VIEW.ASYNC.S ;  /* 0x00000000000073c6 */ /* 0x002e640000000000 */
[----:B-1----:R-:W-:Y:S06]  /*2f20*/  BAR.SYNC.DEFER_BLOCKING 0x0 ;  /* 0x0000000000007b1d */ /* 0x002fec0000010000 */
[----:B------:R-:W-:Y:S05]  /*2f30*/  @!P1 BRA `(.L_x_11) ;  /* 0x0000000000649947 */ /* 0x000fea0003800000 */
[----:B------:R-:W-:Y:S01]  /*2f40*/  UIADD3 UR4, UPT, UPT, UR9, 0x2000, URZ ;  /* 0x0000200009047890 */ /* 0x000fe2000fffe0ff */
[----:B------:R-:W-:Y:S01]  /*2f50*/  BSSY.RECONVERGENT B0, `(.L_x_12) ;  /* 0x0000016000007945 */ /* 0x000fe20003800200 */
[----:B------:R-:W-:Y:S02]  /*2f60*/  ELECT P0, URZ, PT ;  /* 0x0000000000ff782f */ /* 0x000fe40003800000 */
[----:B------:R-:W-:Y:S01]  /*2f70*/  USHF.R.U32.HI UR4, URZ, 0x4, UR4 ;  /* 0x00000004ff047899 */ /* 0x000fe20008011604 */
[----:B------:R-:W-:Y:S01]  /*2f80*/  UMOV UR14, 0xfffffffe ;  /* 0xfffffffe000e7882 */ /* 0x000fe20000000000 */
[----:B------:R-:W-:Y:S02]  /*2f90*/  UMOV UR15, 0x7fffbfdf ;  /* 0x7fffbfdf000f7882 */ /* 0x000fe40000000000 */
[----:B------:R-:W-:Y:S01]  /*2fa0*/  USGXT.U32 UR4, UR4, 0xe ;  /* 0x0000000e0404789a */ /* 0x000fe20008000000 */
[----:B------:R-:W-:Y:S01]  /*2fb0*/  UMOV UR5, URZ ;  /* 0x000000ff00057c82 */ /* 0x000fe20008000000 */
[----:B------:R-:W-:-:S02]  /*2fc0*/  UIADD3 UR16, UPT, UPT, UR10, 0x48, URZ ;  /* 0x000000480a107890 */ /* 0x000fc4000fffe0ff */
[----:B------:R-:W-:Y:S01]  /*2fd0*/  UIADD3.64 UR14, UPT, UPT, UR4, -UR14, URZ ;  /* 0x8000000e040e7297 */ /* 0x000fe2000fffe0ff */
[----:B------:R-:W-:Y:S01]  /*2fe0*/  UMOV UR18, 0x0 ;  /* 0x0000000000127882 */ /* 0x000fe20000000000 */
[----:B------:R-:W-:Y:S01]  /*2ff0*/  UMOV UR19, 0x4100490 ;  /* 0x0410049000137882 */ /* 0x000fe20000000000 */
[----:B------:R-:W-:Y:S01]  /*3000*/  UMOV UR5, 0x80004020 ;  /* 0x8000402000057882 */ /* 0x000fe20000000000 */
[----:B------:R-:W-:Y:S01]  /*3010*/  UMOV UR22, 0x0 ;  /* 0x0000000000167882 */ /* 0x000fe20000000000 */
[----:B------:R-:W-:Y:S01]  /*3020*/  UMOV UR23, 0x4100490 ;  /* 0x0410049000177882 */ /* 0x000fe20000000000 */
[----:B------:R1:W-:Y:S03]  /*3030*/  UTCHMMA tmem[UR13], gdesc[UR4], tmem[UR10], tmem[UR18], idesc[UR19], UPT ;  /* 0x00ff12040d0079ea */ /* 0x0003e6000b80000a */
[----:B------:R1:W-:Y:S01]  /*3040*/  UTCHMMA tmem[UR16], gdesc[UR14], tmem[UR10], tmem[UR22], idesc[UR23], UPT ;  /* 0x00ff160e100079ea */ /* 0x0003e2000b80000a */
[----:B------:R-:W-:Y:S05]  /*3050*/  @!P0 BRA `(.L_x_13) ;  /* 0x0000000000148947 */ /* 0x000fea0003800000 */
[----:B-1----:R-:W-:Y:S01]  /*3060*/  UMOV UR4, UR20 ;  /* 0x0000001400047c82 */ /* 0x002fe20008000000 */
[----:B------:R-:W-:Y:S02]  /*3070*/  UMOV UR5, URZ ;  /* 0x000000ff00057c82 */ /* 0x000fe40008000000 */
[----:B------:R-:W-:Y:S02]  /*3080*/  UMOV UR4, UR4 ;  /* 0x0000000400047c82 */ /* 0x000fe40008000000 */
[----:B------:R3:W-:Y:S01]  /*3090*/  UTCBAR [UR4], URZ ;  /* 0x000000ff040073e9 */ /* 0x0007e200080000ff */
[----:B------:R-:W-:Y:S02]  /*30a0*/  NOP ;  /* 0x0000000000007918 */ /* 0x000fe40000000000 */
.L_x_13:
[----:B-1-3--:R-:W-:Y:S05]  /*30b0*/  BSYNC.RECONVERGENT B0 ;  /* 0x0000000000007941 */ /* 0x00afea0003800200 */
.L_x_12:
[----:B------:R-:W-:Y:S05]  /*30c0*/  BRA `(.L_x_14) ;  /* 0x0000000000087947 */ /* 0x000fea0003800000 */
.L_x_11:
[----:B------:R-:W-:-:S13]  /*30d0*/  ISETP.GE.AND P0, PT, R43, RZ, PT ;  /* 0x000000ff2b00720c */ /* 0x000fda0003f06270 */
[----:B------:R-:W-:Y:S05]  /*30e0*/  @!P0 BRA `(.L_x_15) ;  /* 0x0000001800c88947 */ /* 0x000fea0003800000 */
.L_x_14:
[----:B------:R-:W-:Y:S01]  /*30f0*/  USHF.R.U32.HI UR34, URZ, 0x4, UR9 ;  /* 0x00000004ff227899 */ /* 0x000fe20008011609 */
[----:B------:R-:W-:Y:S01]  /*3100*/  IMAD.SHL.U32 R59, R59, 0x20, RZ ;  /* 0x000000203b3b7824 */ /* 0x000fe200078e00ff */
[----:B------:R-:W-:Y:S01]  /*3110*/  USHF.R.U32.HI UR30, URZ, 0x4, UR6 ;  /* 0x00000004ff1e7899 */ /* 0x000fe20008011606 */
[----:B0-2---:R-:W-:Y:S01]  /*3120*/  IMAD.MOV.U32 R21, RZ, RZ, RZ ;  /* 0x000000ffff157224 */ /* 0x005fe200078e00ff */
[----:B------:R-:W-:Y:S01]  /*3130*/  USGXT.U32 UR34, UR34, 0xe ;  /* 0x0000000e2222789a */ /* 0x000fe20008000000 */
[----:B------:R-:W-:Y:S01]  /*3140*/  MOV R58, 0xffffffe0 ;  /* 0xffffffe0003a7802 */ /* 0x000fe20000000f00 */
[----:B------:R-:W-:Y:S01]  /*3150*/  USGXT.U32 UR30, UR30, 0xe ;  /* 0x0000000e1e1e789a */ /* 0x000fe20008000000 */
[----:B------:R-:W-:Y:S01]  /*3160*/  IMAD.MOV.U32 R66, RZ, RZ, -0x1 ;  /* 0xffffffffff427424 */ /* 0x000fe200078e00ff */
[----:B------:R-:W-:Y:S01]  /*3170*/  UIADD3 UR4, UPT, UPT, UR9, 0x4000, URZ ;  /* 0x0000400009047890 */ /* 0x000fe2000fffe0ff */
[----:B------:R-:W-:Y:S01]  /*3180*/  IMAD.MOV.U32 R67, RZ, RZ, RZ ;  /* 0x000000ffff437224 */ /* 0x000fe200078e00ff */
[----:B------:R-:W-:Y:S01]  /*3190*/  USHF.L.U32 UR31, UR7, 0x5, URZ ;  /* 0x00000005071f7899 */ /* 0x000fe200080006ff */
[----:B------:R-:W-:Y:S01]  /*31a0*/  IMAD.MOV.U32 R68, RZ, RZ, R59 ;  /* 0x000000ffff447224 */ /* 0x000fe200078e003b */
[----:B------:R-:W-:-:S02]  /*31b0*/  UIADD3 UR16, UP3, UPT, UR34, 0x80, URZ ;  /* 0x0000008022107890 */ /* 0x000fc4000ff7e0ff */
[----:B------:R-:W-:Y:S02]  /*31c0*/  UIADD3 UR14, UP2, UPT, UR30, 0x2, URZ ;  /* 0x000000021e0e7890 */ /* 0x000fe4000ff5e0ff */
[----:B------:R-:W-:Y:S01]  /*31d0*/  USHF.R.U32.HI UR4, URZ, 0x4, UR4 ;  /* 0x00000004ff047899 */ /* 0x000fe20008011604 */
[----:B------:R-:W-:Y:S01]  /*31e0*/  IMAD.U32 R69, RZ, RZ, UR31 ;  /* 0x0000001fff457e24 */ /* 0x000fe2000f8e00ff */
[----:B------:R-:W-:Y:S01]  /*31f0*/  UMOV UR6, URZ ;  /* 0x000000ff00067c82 */ /* 0x000fe20008000000 */
[----:B------:R-:W-:Y:S01]  /*3200*/  UMOV UR5, URZ ;  /* 0x000000ff00057c82 */ /* 0x000fe20008000000 */
[----:B------:R-:W-:Y:S02]  /*3210*/  UIADD3.X UR17, UPT, UPT, UR6, 0x40004040, URZ, UP3, !UPT ;  /* 0x4000404006117890 */ /* 0x000fe40009ffe4ff */
[----:B------:R-:W-:Y:S02]  /*3220*/  UIADD3.X UR15, UPT, UPT, UR5, 0x40004040, URZ, UP2, !UPT ;  /* 0x40004040050f7890 */ /* 0x000fe400097fe4ff */
[----:B------:R-:W-:-:S02]  /*3230*/  USGXT.U32 UR4, UR4, 0xe ;  /* 0x0000000e0404789a */ /* 0x000fc40008000000 */
[----:B------:R-:W-:Y:S02]  /*3240*/  UIADD3 UR36, UP2, UPT, UR16, 0x80, URZ ;  /* 0x0000008010247890 */ /* 0x000fe4000ff5e0ff */
[----:B------:R-:W-:Y:S01]  /*3250*/  UIADD3 UR38, UP3, UPT, UR16, 0x100, URZ ;  /* 0x0000010010267890 */ /* 0x000fe2000ff7e0ff */
[----:B------:R-:W-:Y:S01]  /*3260*/  UMOV UR18, 0xfffffffe ;  /* 0xfffffffe00127882 */ /* 0x000fe20000000000 */
[----:B------:R-:W-:Y:S01]  /*3270*/  UMOV UR19, 0x7fffbfdf ;  /* 0x7fffbfdf00137882 */ /* 0x000fe20000000000 */
[----:B------:R-:W-:Y:S01]  /*3280*/  UISETP.NE.U32.AND UP1, UPT, UR21, URZ, UPT ;  /* 0x000000ff1500728c */ /* 0x000fe2000bf25070 */
[----:B------:R-:W0:Y:S01]  /*3290*/  LDCU UR35, c[0x0][0x3a8] ;  /* 0x00007500ff2377ac */ /* 0x000e220008000800 */
[----:B------:R-:W-:Y:S02]  /*32a0*/  UIADD3.X UR37, UPT, UPT, UR17, URZ, URZ, UP2, !UPT ;  /* 0x000000ff11257290 */ /* 0x000fe400097fe4ff */
[----:B------:R-:W-:Y:S02]  /*32b0*/  UIADD3.X UR39, UPT, UPT, UR17, URZ, URZ, UP3, !UPT ;  /* 0x000000ff11277290 */ /* 0x000fe40009ffe4ff */
[----:B------:R-:W-:-:S02]  /*32c0*/  UIADD3.64 UR18, UPT, UPT, UR4, -UR18, URZ ;  /* 0x8000001204127297 */ /* 0x000fc4000fffe0ff */
[----:B------:R-:W-:Y:S02]  /*32d0*/  UIADD3.64 UR40, UPT, UPT, UR14, 0x2, URZ ;  /* 0x000000020e287897 */ /* 0x000fe4000fffe0ff */
[----:B------:R-:W-:Y:S01]  /*32e0*/  UIADD3.64 UR42, UPT, UPT, UR14, 0x4, URZ ;  /* 0x000000040e2a7897 */ /* 0x000fe2000fffe0ff */
[----:B------:R-:W-:Y:S01]  /*32f0*/  UMOV UR32, 0x1 ;  /* 0x0000000100207882 */ /* 0x000fe20000000000 */
[----:B------:R-:W-:-:S10]  /*3300*/  UMOV UR33, UR20 ;  /* 0x0000001400217c82 */ /* 0x000fd40008000000 */
.L_x_20:
[----:B------:R-:W-:-:S04]  /*3310*/  IMAD.WIDE R8, R68, 0x2, R108 ;  /* 0x0000000244087825 */ /* 0x000fc800078e026c */
[C---:B------:R-:W-:Y:S01]  /*3320*/  IMAD.WIDE R10, R68.reuse, 0x2, R100 ;  /* 0x00000002440a7825 */ /* 0x040fe200078e0264 */
[----:B------:R1:W2:Y:S03]  /*3330*/  LDG.E.U16 R27, desc[UR28][R8.64] ;  /* 0x0000001c081b7981 */ /* 0x0002a6000c1e1500 */
[C---:B------:R-:W-:Y:S01]  /*3340*/  IMAD.WIDE R4, R68.reuse, 0x2, R116 ;  /* 0x0000000244047825 */ /* 0x040fe200078e0274 */
[----:B------:R3:W4:Y:S03]  /*3350*/  LDG.E.U16 R31, desc[UR28][R10.64] ;  /* 0x0000001c0a1f7981 */ /* 0x000726000c1e1500 */
[C---:B------:R-:W-:Y:S01]  /*3360*/  IMAD.WIDE R6, R68.reuse, 0x2, R114 ;  /* 0x0000000244067825 */ /* 0x040fe200078e0272 */
[----:B------:R-:W5:Y:S03]  /*3370*/  LDG.E.U16 R19, desc[UR28][R4.64] ;  /* 0x0000001c04137981 */ /* 0x000f66000c1e1500 */
[C---:B------:R-:W-:Y:S01]  /*3380*/  IMAD.WIDE R12, R68.reuse, 0x2, R106 ;  /* 0x00000002440c7825 */ /* 0x040fe200078e026a */
[----:B------:R-:W5:Y:S03]  /*3390*/  LDG.E.U16 R18, desc[UR28][R6.64] ;  /* 0x0000001c06127981 */ /* 0x000f66000c1e1500 */
[C---:B------:R-:W-:Y:S01]  /*33a0*/  IMAD.WIDE R14, R68.reuse, 0x2, R98 ;  /* 0x00000002440e7825 */ /* 0x040fe200078e0262 */
[----:B------:R0:W5:Y:S03]  /*33b0*/  LDG.E.U16 R20, desc[UR28][R12.64] ;  /* 0x0000001c0c147981 */ /* 0x000166000c1e1500 */
[C---:B------:R-:W-:Y:S01]  /*33c0*/  IMAD.WIDE R28, R68.reuse, 0x2, R92 ;  /* 0x00000002441c7825 */ /* 0x040fe200078e025c */
[----:B------:R0:W5:Y:S03]  /*33d0*/  LDG.E.U16 R26, desc[UR28][R14.64] ;  /* 0x0000001c0e1a7981 */ /* 0x000166000c1e1500 */
[----:B------:R-:W-:-:S02]  /*33e0*/  IMAD.WIDE R22, R68, 0x2, R90 ;  /* 0x0000000244167825 */ /* 0x000fc400078e025a */
[----:B------:R-:W5:Y:S02]  /*33f0*/  LDG.E.U16 R29, desc[UR28][R28.64] ;  /* 0x0000001c1c1d7981 */ /* 0x000f64000c1e1500 */
[C---:B------:R-:W-:Y:S02]  /*3400*/  IMAD.WIDE R24, R68.reuse, 0x2, R112 ;  /* 0x0000000244187825 */ /* 0x040fe400078e0270 */
[----:B------:R-:W5:Y:S02]  /*3410*/  LDG.E.U16 R22, desc[UR28][R22.64] ;  /* 0x0000001c16167981 */ /* 0x000f64000c1e1500 */
[C---:B------:R-:W-:Y:S02]  /*3420*/  IMAD.WIDE R16, R68.reuse, 0x2, R104 ;  /* 0x0000000244107825 */ /* 0x040fe400078e0268 */
[----:B------:R-:W5:Y:S02]  /*3430*/  LDG.E.U16 R25, desc[UR28][R24.64] ;  /* 0x0000001c18197981 */ /* 0x000f64000c1e1500 */
[----:B-1----:R-:W-:-:S02]  /*3440*/  IMAD.WIDE R8, R68, 0x2, R96 ;  /* 0x0000000244087825 */ /* 0x002fc400078e0260 */
[----:B------:R-:W5:Y:S02]  /*3450*/  LDG.E.U16 R17, desc[UR28][R16.64] ;  /* 0x0000001c10117981 */ /* 0x000f64000c1e1500 */
[C---:B---3--:R-:W-:Y:S02]  /*3460*/  IMAD.WIDE R10, R68.reuse, 0x2, R88 ;  /* 0x00000002440a7825 */ /* 0x048fe400078e0258 */
[----:B------:R-:W3:Y:S02]  /*3470*/  LDG.E.U16 R9, desc[UR28][R8.64] ;  /* 0x0000001c08097981 */ /* 0x000ee4000c1e1500 */
[C---:B0-----:R-:W-:Y:S02]  /*3480*/  IMAD.WIDE R12, R68.reuse, 0x2, R110 ;  /* 0x00000002440c7825 */ /* 0x041fe400078e026e */
[----:B------:R-:W3:Y:S02]  /*3490*/  LDG.E.U16 R11, desc[UR28][R10.64] ;  /* 0x0000001c0a0b7981 */ /* 0x000ee4000c1e1500 */
[----:B------:R-:W-:-:S02]  /*34a0*/  IMAD.WIDE R14, R68, 0x2, R102 ;  /* 0x00000002440e7825 */ /* 0x000fc400078e0266 */
[----:B------:R-:W3:Y:S02]  /*34b0*/  LDG.E.U16 R12, desc[UR28][R12.64] ;  /* 0x0000001c0c0c7981 */ /* 0x000ee4000c1e1500 */
[C---:B------:R-:W-:Y:S02]  /*34c0*/  IMAD.WIDE R6, R68.reuse, 0x2, R94 ;  /* 0x0000000244067825 */ /* 0x040fe400078e025e */
[----:B------:R-:W3:Y:S02]  /*34d0*/  LDG.E.U16 R14, desc[UR28][R14.64] ;  /* 0x0000001c0e0e7981 */ /* 0x000ee4000c1e1500 */
[----:B------:R-:W-:Y:S02]  /*34e0*/  IMAD.WIDE R4, R68, 0x2, R86 ;  /* 0x0000000244047825 */ /* 0x000fe400078e0256 */
[----:B------:R-:W3:Y:S04]  /*34f0*/  LDG.E.U16 R6, desc[UR28][R6.64] ;  /* 0x0000001c06067981 */ /* 0x000ee8000c1e1500 */
[----:B------:R-:W3:Y:S01]  /*3500*/  LDG.E.U16 R4, desc[UR28][R4.64] ;  /* 0x0000001c04047981 */ /* 0x000ee2000c1e1500 */
[----:B------:R-:W-:-:S02]  /*3510*/  UMOV UR6, 0x1 ;  /* 0x0000000100067882 */ /* 0x000fc40000000000 */
[----:B------:R-:W-:-:S04]  /*3520*/  @!UP0 UIADD3 UR6, UPT, UPT, -UR6, 0x100000, URZ ;  /* 0x0010000006068890 */ /* 0x000fc8000fffe1ff */
[----:B------:R-:W-:Y:S02]  /*3530*/  @!UP0 USHF.L.U32 UR7, UR6, 0xb, URZ ;  /* 0x0000000b06078899 */ /* 0x000fe400080006ff */
[----:B------:R-:W-:Y:S01]  /*3540*/  @!UP0 USHF.L.U32 UR6, UR6, 0x1, URZ ;  /* 0x0000000106068899 */ /* 0x000fe200080006ff */
[----:B------:R-:W-:Y:S01]  /*3550*/  VOTEU.ALL UP2, P6 ;  /* 0x0000000000ff7886 */ /* 0x000fe20003040000 */
[----:B--2---:R0:W-:Y:S04]  /*3560*/  STS.U16 [R40+UR9+0x3400], R27 ;  /* 0x0034001b28007988 */ /* 0x0041e80008000409 */
[----:B----4-:R0:W-:Y:S04]  /*3570*/  STS.U16 [R40+UR9+0x3800], R31 ;  /* 0x0038001f28007988 */ /* 0x0101e80008000409 */
[----:B-----5:R0:W-:Y:S04]  /*3580*/  STS.U16 [R40+UR9+0x3000], R19 ;  /* 0x0030001328007988 */ /* 0x0201e80008000409 */
[----:B------:R0:W-:Y:S04]  /*3590*/  STS.U16 [R40+UR9+0x3c00], R29 ;  /* 0x003c001d28007988 */ /* 0x0001e80008000409 */
[----:B------:R0:W-:Y:S04]  /*35a0*/  STS.U16 [R39+UR9+0x3100], R18 ;  /* 0x0031001227007988 */ /* 0x0001e80008000409 */
[----:B------:R0:W-:Y:S04]  /*35b0*/  STS.U16 [R39+UR9+0x3500], R20 ;  /* 0x0035001427007988 */ /* 0x0001e80008000409 */
[----:B------:R0:W-:Y:S04]  /*35c0*/  STS.U16 [R39+UR9+0x3900], R26 ;  /* 0x0039001a27007988 */ /* 0x0001e80008000409 */
[----:B------:R0:W-:Y:S04]  /*35d0*/  STS.U16 [R39+UR9+0x3d00], R22 ;  /* 0x003d001627007988 */ /* 0x0001e80008000409 */
[----:B------:R0:W-:Y:S04]  /*35e0*/  STS.U16 [R38+UR9+0x3200], R25 ;  /* 0x0032001926007988 */ /* 0x0001e80008000409 */
[----:B------:R0:W-:Y:S04]  /*35f0*/  STS.U16 [R38+UR9+0x3600], R17 ;  /* 0x0036001126007988 */ /* 0x0001e80008000409 */
[----:B---3--:R0:W-:Y:S04]  /*3600*/  STS.U16 [R38+UR9+0x3a00], R9 ;  /* 0x003a000926007988 */ /* 0x0081e80008000409 */
[----:B------:R0:W-:Y:S04]  /*3610*/  STS.U16 [R38+UR9+0x3e00], R11 ;  /* 0x003e000b26007988 */ /* 0x0001e80008000409 */
[----:B------:R0:W-:Y:S04]  /*3620*/  STS.U16 [R37+UR9+0x3300], R12 ;  /* 0x0033000c25007988 */ /* 0x0001e80008000409 */
[----:B------:R0:W-:Y:S04]  /*3630*/  STS.U16 [R37+UR9+0x3700], R14 ;  /* 0x0037000e25007988 */ /* 0x0001e80008000409 */
[----:B------:R0:W-:Y:S04]  /*3640*/  STS.U16 [R37+UR9+0x3b00], R6 ;  /* 0x003b000625007988 */ /* 0x0001e80008000409 */
[----:B------:R0:W-:Y:S01]  /*3650*/  STS.U16 [R37+UR9+0x3f00], R4 ;  /* 0x003f000425007988 */ /* 0x0001e20008000409 */
[----:B------:R1:W-:Y:S06]  /*3660*/  MEMBAR.ALL.CTA ;  /* 0x0000000000007992 */ /* 0x0003ec0000008000 */
[----:B-1----:R-:W-:Y:S04]  /*3670*/  FENCE.VIEW.ASYNC.S ;  /* 0x00000000000073c6 */ /* 0x002fe80000000000 */
[----:B------:R-:W1:Y:S02]  /*3680*/  FENCE.VIEW.ASYNC.S ;  /* 0x00000000000073c6 */ /* 0x000e640000000000 */
[----:B-1----:R0:W1:Y:S02]  /*3690*/  @!UP2 SYNCS.EXCH.64 URZ, [UR9+0x5010], UR6 ;  /* 0x0050100609ffa5b2 */ /* 0x0020640008000100 */
[----:B-1----:R-:W-:Y:S06]  /*36a0*/  BAR.SYNC.DEFER_BLOCKING 0x0 ;  /* 0x0000000000007b1d */ /* 0x002fec0000010000 */
[----:B0-----:R-:W-:Y:S05]  /*36b0*/  BRA.U UP1, `(.L_x_16) ;  /* 0x0000000101547547 */ /* 0x001fea000b800000 */
[----:B------:R-:W-:Y:S01]  /*36c0*/  UIADD3 UR6, UPT, UPT, UR9, 0x5010, URZ ;  /* 0x0000501009067890 */ /* 0x000fe2000fffe0ff */
[----:B------:R-:W-:Y:S01]  /*36d0*/  UMOV UR22, UR34 ;  /* 0x0000002200167c82 */ /* 0x000fe20008000000 */
[----:B------:R-:W-:Y:S01]  /*36e0*/  UMOV UR23, 0x40004040 ;  /* 0x4000404000177882 */ /* 0x000fe20000000000 */
[----:B------:R-:W-:Y:S01]  /*36f0*/  UMOV UR20, UR30 ;  /* 0x0000001e00147c82 */ /* 0x000fe20008000000 */
[----:B------:R-:W-:Y:S01]  /*3700*/  UMOV UR21, 0x40004040 ;  /* 0x4000404000157882 */ /* 0x000fe20000000000 */
[----:B------:R-:W-:Y:S01]  /*3710*/  UMOV UR24, 0x0 ;  /* 0x0000000000187882 */ /* 0x000fe20000000000 */
[----:B------:R-:W-:Y:S01]  /*3720*/  UMOV UR25, 0x4088490 ;  /* 0x0408849000197882 */ /* 0x000fe20000000000 */
[----:B------:R-:W-:Y:S01]  /*3730*/  UMOV UR26, 0x0 ;  /* 0x00000000001a7882 */ /* 0x000fe20000000000 */
[----:B------:R-:W-:Y:S01]  /*3740*/  UMOV UR27, 0x4088490 ;  /* 0x04088490001b7882 */ /* 0x000fe20000000000 */
[----:B------:R-:W-:Y:S01]  /*3750*/  UMOV UR44, 0x0 ;  /* 0x00000000002c7882 */ /* 0x000fe20000000000 */
[----:B------:R-:W-:Y:S01]  /*3760*/  UMOV UR45, 0x4088490 ;  /* 0x04088490002d7882 */ /* 0x000fe20000000000 */
[----:B------:R0:W-:Y:S01]  /*3770*/  UTCHMMA gdesc[UR22], gdesc[UR20], tmem[UR12], tmem[UR24], idesc[UR25], !UPT ;  /* 0x00ff1814160075ea */ /* 0x0001e2000f80000c */
[----:B------:R-:W-:Y:S01]  /*3780*/  UMOV UR7, URZ ;  /* 0x000000ff00077c82 */ /* 0x000fe20008000000 */
        /* <DEDUP_REMOVED lines=8> */
.L_x_16:
[----:B------:R-:W1:Y:S01]  /*3810*/  SYNCS.PHASECHK.TRANS64.TRYWAIT P0, [UR9+0x5010], RZ ;  /* 0x005010ffff0075a7 */ /* 0x000e620008001109 */
[----:B------:R-:W-:-:S05]  /*3820*/  IADD3 R20, P1, PT, R2, R58, RZ ;  /* 0x0000003a02147210 */ /* 0x000fca0007f3e0ff */
[----:B------:R-:W-:Y:S01]  /*3830*/  IMAD.X R22, RZ, RZ, R66, P1 ;  /* 0x000000ffff167224 */ /* 0x000fe200008e0642 */
[----:B-1----:R-:W-:Y:S07]  /*3840*/  @!P0 BRA `(.L_x_17) ;  /* 0x0000002c00348947 */ /* 0x002fee0003800000 */
.L_x_25:
[----:B------:R-:W-:Y:S01]  /*3850*/  BAR.SYNC.DEFER_BLOCKING 0x0 ;  /* 0x0000000000007b1d */ /* 0x000fe20000010000 */
[C---:B------:R-:W-:Y:S01]  /*3860*/  IADD3 R24, P4, PT, R20.reuse, 0x42, RZ ;  /* 0x0000004214187810 */ /* 0x040fe20007f9e0ff */
[----:B------:R-:W-:Y:S01]  /*3870*/  IMAD.U32 R21, R21, -0x80000000, RZ ;  /* 0x8000000015157824 */ /* 0x000fe200078e00ff */
[C---:B------:R-:W-:Y:S02]  /*3880*/  IADD3 R26, P1, PT, R20.reuse, 0x40, RZ ;  /* 0x00000040141a7810 */ /* 0x040fe40007f3e0ff */
[----:B------:R-:W-:Y:S01]  /*3890*/  IADD3 R28, P0, PT, R20, 0x43, RZ ;  /* 0x00000043141c7810 */ /* 0x000fe20007f1e0ff */
[--C-:B------:R-:W-:Y:S01]  /*38a0*/  IMAD.X R31, RZ, RZ, R22.reuse, P4 ;  /* 0x000000ffff1f7224 */ /* 0x100fe200020e0616 */
[-C--:B------:R-:W-:Y:S01]  /*38b0*/  ISETP.GT.U32.AND P3, PT, R24, R41.reuse, PT ;  /* 0x000000291800720c */ /* 0x080fe20003f64070 */
[----:B------:R-:W-:Y:S01]  /*38c0*/  LDTM.16dp32bit_t0_t15.x16 R4, tmem[UR11+0x100000] ;  /* 0x1000000b000479ee */ /* 0x000fe20008a00000 */
[----:B------:R-:W1:Y:S01]  /*38d0*/  LDTM.16dp32bit_t16_t31.x16 R4, tmem[UR11+0x100010] ;  /* 0x1000100b000479ee */ /* 0x000e620008a20000 */
[----:B------:R-:W-:Y:S01]  /*38e0*/  ISETP.GT.U32.AND P2, PT, R28, R41, PT ;  /* 0x000000291c00720c */ /* 0x000fe20003f44070 */
[--C-:B------:R-:W-:Y:S01]  /*38f0*/  IMAD.X R23, RZ, RZ, R22.reuse, P1 ;  /* 0x000000ffff177224 */ /* 0x100fe200008e0616 */
[C---:B------:R-:W-:Y:S01]  /*3900*/  IADD3 R24, P1, PT, R20.reuse, 0x44, RZ ;  /* 0x0000004414187810 */ /* 0x040fe20007f3e0ff */
[----:B------:R-:W-:Y:S01]  /*3910*/  IMAD.X R33, RZ, RZ, R22, P0 ;  /* 0x000000ffff217224 */ /* 0x000fe200000e0616 */
[----:B------:R-:W-:-:S02]  /*3920*/  IADD3 R28, P4, PT, R20, 0x45, RZ ;  /* 0x00000045141c7810 */ /* 0x000fc40007f9e0ff */
[----:B------:R-:W-:Y:S01]  /*3930*/  IADD3 R30, P0, PT, R20, 0x46, RZ ;  /* 0x00000046141e7810 */ /* 0x000fe20007f1e0ff */
[--C-:B------:R-:W-:Y:S01]  /*3940*/  IMAD.X R34, RZ, RZ, R22.reuse, P1 ;  /* 0x000000ffff227224 */ /* 0x100fe200008e0616 */
[----:B------:R-:W-:Y:S01]  /*3950*/  IADD3 R25, P1, PT, R58, 0x40, RZ ;  /* 0x000000403a197810 */ /* 0x000fe20007f3e0ff */
[--C-:B------:R-:W-:Y:S01]  /*3960*/  IMAD.X R29, RZ, RZ, R22.reuse, P4 ;  /* 0x000000ffff1d7224 */ /* 0x100fe200020e0616 */
[----:B------:R-:W-:Y:S01]  /*3970*/  IADD3 R32, P4, PT, R20, 0x47, RZ ;  /* 0x0000004714207810 */ /* 0x000fe20007f9e0ff */
[----:B------:R-:W-:Y:S01]  /*3980*/  IMAD.X R27, RZ, RZ, R22, P0 ;  /* 0x000000ffff1b7224 */ /* 0x000fe200000e0616 */
[-C--:B------:R-:W-:Y:S01]  /*3990*/  ISETP.GT.U32.AND P0, PT, R24, R41.reuse, PT ;  /* 0x000000291800720c */ /* 0x080fe20003f04070 */
[----:B------:R-:W-:Y:S01]  /*39a0*/  IMAD.X R24, RZ, RZ, R66, P1 ;  /* 0x000000ffff187224 */ /* 0x000fe200008e0642 */
[CC--:B------:R-:W-:Y:S01]  /*39b0*/  ISETP.GT.U32.AND P1, PT, R26.reuse, R41.reuse, PT ;  /* 0x000000291a00720c */ /* 0x0c0fe20003f24070 */
[----:B------:R-:W-:Y:S01]  /*39c0*/  IMAD.X R20, RZ, RZ, R22, P4 ;  /* 0x000000ffff147224 */ /* 0x000fe200020e0616 */
[----:B------:R-:W-:Y:S01]  /*39d0*/  ISETP.GE.U32.AND P4, PT, R26, R41, PT ;  /* 0x000000291a00720c */ /* 0x000fe20003f86070 */
[----:B------:R-:W2:Y:S01]  /*39e0*/  @!P6 SYNCS.CCTL.IV [UR9+0x5010] ;  /* 0x00501000ff00e9b1 */ /* 0x000ea20008000009 */
[----:B------:R-:W-:Y:S01]  /*39f0*/  ISETP.GT.U32.AND.EX P3, PT, R31, RZ, PT, P3 ;  /* 0x000000ff1f00720c */ /* 0x000fe20003f64130 */
[----:B------:R-:W-:Y:S01]  /*3a00*/  NOP ;  /* 0x0000000000007918 */ /* 0x000fe20000000000 */
[----:B------:R-:W-:-:S02]  /*3a10*/  ISETP.GT.U32.AND.EX P1, PT, R23, RZ, PT, P1 ;  /* 0x000000ff1700720c */ /* 0x000fc40003f24110 */
[----:B------:R-:W-:Y:S01]  /*3a20*/  ISETP.GE.U32.AND.EX P4, PT, R23, RZ, PT, P4 ;  /* 0x000000ff1700720c */ /* 0x000fe20003f86140 */
[----:B-1----:R-:W-:Y:S01]  /*3a30*/  FMUL R6, R6, UR35 ;  /* 0x0000002306067c20 */ /* 0x002fe20008400000 */
[----:B------:R-:W-:Y:S01]  /*3a40*/  FMUL R4, R4, UR35 ;  /* 0x0000002304047c20 */ /* 0x000fe20008400000 */
[----:B------:R-:W-:Y:S01]  /*3a50*/  FMUL R22, R5, UR35 ;  /* 0x0000002305167c20 */ /* 0x000fe20008400000 */
[----:B------:R-:W-:Y:S01]  /*3a60*/  ISETP.GT.U32.AND.EX P0, PT, R34, RZ, PT, P0 ;  /* 0x000000ff2200720c */ /* 0x000fe20003f04100 */
[----:B------:R-:W-:Y:S01]  /*3a70*/  FMUL R7, R7, UR35 ;  /* 0x0000002307077c20 */ /* 0x000fe20008400000 */
[----:B------:R-:W-:Y:S01]  /*3a80*/  FSEL R23, R6, -INF , !P3 ;  /* 0xff80000006177808 */ /* 0x000fe20005800000 */
[----:B------:R-:W-:Y:S01]  /*3a90*/  FMUL R6, R8, UR35 ;  /* 0x0000002308067c20 */ /* 0x000fe20008400000 */
[----:B------:R-:W-:Y:S01]  /*3aa0*/  FSEL R5, R4, -INF , !P1 ;  /* 0xff80000004057808 */ /* 0x000fe20004800000 */
[----:B------:R-:W-:Y:S01]  /*3ab0*/  FMUL R11, R11, UR35 ;  /* 0x000000230b0b7c20 */ /* 0x000fe20008400000 */
[----:B------:R-:W-:Y:S01]  /*3ac0*/  LOP3.LUT R8, R25, 0xe, R2, 0xfe, !PT ;  /* 0x0000000e19087812 */ /* 0x000fe200078efe02 */
[----:B------:R-:W-:Y:S01]  /*3ad0*/  FMUL R9, R9, UR35 ;  /* 0x0000002309097c20 */ /* 0x000fe20008400000 */
[----:B------:R-:W-:Y:S01]  /*3ae0*/  FSEL R4, R22, -INF , !P4 ;  /* 0xff80000016047808 */ /* 0x000fe20006000000 */
[----:B------:R-:W-:Y:S01]  /*3af0*/  FMUL R13, R13, UR35 ;  /* 0x000000230d0d7c20 */ /* 0x000fe20008400000 */
[-C--:B------:R-:W-:Y:S01]  /*3b00*/  ISETP.GT.U32.AND P4, PT, R30, R41.reuse, PT ;  /* 0x000000291e00720c */ /* 0x080fe20003f84070 */
[----:B------:R-:W-:Y:S01]  /*3b10*/  FMUL R17, R17, UR35 ;  /* 0x0000002311117c20 */ /* 0x000fe20008400000 */
[----:B------:R-:W-:Y:S01]  /*3b20*/  FSEL R6, R6, -INF , !P0 ;  /* 0xff80000006067808 */ /* 0x000fe20004000000 */
[----:B------:R-:W-:Y:S01]  /*3b30*/  FMUL R19, R19, UR35 ;  /* 0x0000002313137c20 */ /* 0x000fe20008400000 */
[----:B------:R-:W-:Y:S01]  /*3b40*/  ISETP.GT.U32.AND P0, PT, R8, R41, PT ;  /* 0x000000290800720c */ /* 0x000fe20003f04070 */
[----:B------:R-:W-:Y:S01]  /*3b50*/  FMUL R8, R10, UR35 ;  /* 0x000000230a087c20 */ /* 0x000fe20008400000 */
[----:B------:R-:W-:-:S02]  /*3b60*/  ISETP.GT.U32.AND.EX P4, PT, R27, RZ, PT, P4 ;  /* 0x000000ff1b00720c */ /* 0x000fc40003f84140 */
[----:B------:R-:W-:Y:S02]  /*3b70*/  LOP3.LUT R10, R25, 0x8, R2, 0xfe, !PT ;  /* 0x00000008190a7812 */ /* 0x000fe400078efe02 */
[----:B------:R-:W-:Y:S02]  /*3b80*/  FSEL R8, R8, -INF , !P4 ;  /* 0xff80000008087808 */ /* 0x000fe40006000000 */
[-C--:B------:R-:W-:Y:S02]  /*3b90*/  ISETP.GT.U32.AND P3, PT, R32, R41.reuse, PT ;  /* 0x000000292000720c */ /* 0x080fe40003f64070 */
[----:B------:R-:W-:Y:S01]  /*3ba0*/  ISETP.GT.U32.AND P4, PT, R10, R41, PT ;  /* 0x000000290a00720c */ /* 0x000fe20003f84070 */
[----:B------:R-:W-:Y:S01]  /*3bb0*/  FMUL R10, R12, UR35 ;  /* 0x000000230c0a7c20 */ /* 0x000fe20008400000 */
[----:B------:R-:W-:Y:S02]  /*3bc0*/  ISETP.GT.U32.AND.EX P2, PT, R33, RZ, PT, P2 ;  /* 0x000000ff2100720c */ /* 0x000fe40003f44120 */
[----:B------:R-:W-:-:S02]  /*3bd0*/  ISETP.GT.U32.AND.EX P3, PT, R20, RZ, PT, P3 ;  /* 0x000000ff1400720c */ /* 0x000fc40003f64130 */
[----:B------:R-:W-:Y:S02]  /*3be0*/  ISETP.GT.U32.AND.EX P4, PT, R24, RZ, PT, P4 ;  /* 0x000000ff1800720c */ /* 0x000fe40003f84140 */
[----:B------:R-:W-:Y:S02]  /*3bf0*/  ISETP.GT.U32.AND P1, PT, R28, R41, PT ;  /* 0x000000291c00720c */ /* 0x000fe40003f24070 */
[C-C-:B------:R-:W-:Y:S02]  /*3c00*/  LOP3.LUT R22, R25.reuse, 0xf, R2.reuse, 0xfe, !PT ;  /* 0x0000000f19167812 */ /* 0x140fe400078efe02 */
[C-C-:B------:R-:W-:Y:S02]  /*3c10*/  LOP3.LUT R20, R25.reuse, 0x9, R2.reuse, 0xfe, !PT ;  /* 0x0000000919147812 */ /* 0x140fe400078efe02 */
[----:B------:R-:W-:Y:S02]  /*3c20*/  LOP3.LUT R12, R25, 0xa, R2, 0xfe, !PT ;  /* 0x0000000a190c7812 */ /* 0x000fe400078efe02 */
[----:B------:R-:W-:-:S02]  /*3c30*/  FSEL R7, R7, -INF , !P2 ;  /* 0xff80000007077808 */ /* 0x000fc40005000000 */
[----:B------:R-:W-:Y:S02]  /*3c40*/  FSEL R11, R11, -INF , !P3 ;  /* 0xff8000000b0b7808 */ /* 0x000fe40005800000 */
[----:B------:R-:W-:Y:S02]  /*3c50*/  FSEL R10, R10, -INF , !P4 ;  /* 0xff8000000a0a7808 */ /* 0x000fe40006000000 */
[-C--:B------:R-:W-:Y:S02]  /*3c60*/  ISETP.GT.U32.AND P2, PT, R22, R41.reuse, PT ;  /* 0x000000291600720c */ /* 0x080fe40003f44070 */
[----:B------:R-:W-:Y:S02]  /*3c70*/  ISETP.GT.U32.AND.EX P1, PT, R29, RZ, PT, P1 ;  /* 0x000000ff1d00720c */ /* 0x000fe40003f24110 */
[-C--:B------:R-:W-:Y:S02]  /*3c80*/  ISETP.GT.U32.AND P3, PT, R20, R41.reuse, PT ;  /* 0x000000291400720c */ /* 0x080fe40003f64070 */
[----:B------:R-:W-:Y:S01]  /*3c90*/  ISETP.GT.U32.AND P4, PT, R12, R41, PT ;  /* 0x000000290c00720c */ /* 0x000fe20003f84070 */
[----:B------:R-:W-:Y:S01]  /*3ca0*/  FMUL R12, R14, UR35 ;  /* 0x000000230e0c7c20 */ /* 0x000fe20008400000 */
[----:B------:R-:W-:-:S02]  /*3cb0*/  LOP3.LUT R22, R25, 0xd, R2, 0xfe, !PT ;  /* 0x0000000d19167812 */ /* 0x000fc400078efe02 */
[----:B------:R-:W-:Y:S02]  /*3cc0*/  FMNMX3 R14, R5, R4, R23, !PT ;  /* 0x00000004050e7276 */ /* 0x000fe40007800017 */
[----:B------:R-:W-:Y:S02]  /*3cd0*/  FSEL R9, R9, -INF , !P1 ;  /* 0xff80000009097808 */ /* 0x000fe40004800000 */
[----:B------:R-:W-:Y:S02]  /*3ce0*/  ISETP.GT.U32.AND.EX P3, PT, R24, RZ, PT, P3 ;  /* 0x000000ff1800720c */ /* 0x000fe40003f64130 */
[----:B------:R-:W-:Y:S02]  /*3cf0*/  ISETP.GT.U32.AND P1, PT, R22, R41, PT ;  /* 0x000000291600720c */ /* 0x000fe40003f24070 */
[----:B------:R-:W-:Y:S02]  /*3d00*/  LOP3.LUT R20, R25, 0xc, R2, 0xfe, !PT ;  /* 0x0000000c19147812 */ /* 0x000fe400078efe02 */
[----:B------:R-:W-:-:S02]  /*3d10*/  ISETP.GT.U32.AND.EX P4, PT, R24, RZ, PT, P4 ;  /* 0x000000ff1800720c */ /* 0x000fc40003f84140 */
[----:B------:R-:W-:Y:S02]  /*3d20*/  LOP3.LUT R22, R25, 0xb, R2, 0xfe, !PT ;  /* 0x0000000b19167812 */ /* 0x000fe400078efe02 */
[----:B------:R-:W-:Y:S02]  /*3d30*/  FMNMX3 R14, R14, R7, R6, !PT ;  /* 0x000000070e0e7276 */ /* 0x000fe40007800006 */
[----:B------:R-:W-:Y:S02]  /*3d40*/  FSEL R13, R13, -INF , !P3 ;  /* 0xff8000000d0d7808 */ /* 0x000fe40005800000 */
[-C--:B------:R-:W-:Y:S02]  /*3d50*/  ISETP.GT.U32.AND P3, PT, R20, R41.reuse, PT ;  /* 0x000000291400720c */ /* 0x080fe40003f64070 */
[----:B------:R-:W-:Y:S02]  /*3d60*/  FSEL R12, R12, -INF , !P4 ;  /* 0xff8000000c0c7808 */ /* 0x000fe40006000000 */
[----:B------:R-:W-:-:S02]  /*3d70*/  ISETP.GT.U32.AND P4, PT, R22, R41, PT ;  /* 0x000000291600720c */ /* 0x000fc40003f84070 */
[----:B------:R-:W-:Y:S01]  /*3d80*/  FMNMX3 R20, R14, R9, R8, !PT ;  /* 0x000000090e147276 */ /* 0x000fe20007800008 */
[----:B------:R-:W-:Y:S01]  /*3d90*/  FMUL R14, R15, UR35 ;  /* 0x000000230f0e7c20 */ /* 0x000fe20008400000 */
[----:B------:R-:W-:Y:S01]  /*3da0*/  FMUL R15, R16, UR35 ;  /* 0x00000023100f7c20 */ /* 0x000fe20008400000 */
[----:B------:R-:W-:Y:S01]  /*3db0*/  ISETP.GT.U32.AND.EX P3, PT, R24, RZ, PT, P3 ;  /* 0x000000ff1800720c */ /* 0x000fe20003f64130 */
[----:B------:R-:W-:Y:S01]  /*3dc0*/  FMUL R16, R18, UR35 ;  /* 0x0000002312107c20 */ /* 0x000fe20008400000 */
[----:B------:R-:W-:Y:S02]  /*3dd0*/  ISETP.GT.U32.AND.EX P4, PT, R24, RZ, PT, P4 ;  /* 0x000000ff1800720c */ /* 0x000fe40003f84140 */
[----:B------:R-:W-:Y:S02]  /*3de0*/  FMNMX3 R20, R20, R11, R10, !PT ;  /* 0x0000000b14147276 */ /* 0x000fe4000780000a */
[C---:B------:R-:W-:Y:S02]  /*3df0*/  ISETP.GT.U32.AND.EX P0, PT, R24.reuse, RZ, PT, P0 ;  /* 0x000000ff1800720c */ /* 0x040fe40003f04100 */
[----:B------:R-:W-:-:S02]  /*3e00*/  ISETP.GT.U32.AND.EX P1, PT, R24, RZ, PT, P1 ;  /* 0x000000ff1800720c */ /* 0x000fc40003f24110 */
[----:B------:R-:W-:Y:S02]  /*3e10*/  FSEL R14, R14, -INF , !P4 ;  /* 0xff8000000e0e7808 */ /* 0x000fe40006000000 */
[----:B------:R-:W-:Y:S02]  /*3e20*/  FSEL R15, R15, -INF , !P3 ;  /* 0xff8000000f0f7808 */ /* 0x000fe40005800000 */
[----:B------:R-:W-:Y:S02]  /*3e30*/  FMNMX3 R20, R20, R13, R12, !PT ;  /* 0x0000000d14147276 */ /* 0x000fe4000780000c */
[----:B------:R-:W-:Y:S02]  /*3e40*/  ISETP.GT.U32.AND.EX P2, PT, R24, RZ, PT, P2 ;  /* 0x000000ff1800720c */ /* 0x000fe40003f44120 */
[----:B------:R-:W-:Y:S02]  /*3e50*/  FSEL R17, R17, -INF , !P1 ;  /* 0xff80000011117808 */ /* 0x000fe40004800000 */
[----:B------:R-:W-:Y:S01]  /*3e60*/  FSEL R16, R16, -INF , !P0 ;  /* 0xff80000010107808 */ /* 0x000fe20004000000 */
[----:B--2---:R-:W1:Y:S01]  /*3e70*/  SYNCS.PHASECHK.TRANS64.TRYWAIT P0, [UR33], R21 ;  /* 0x00000015ff0075a7 */ /* 0x004e620008001121 */
[----:B------:R-:W-:-:S02]  /*3e80*/  FMNMX3 R20, R20, R14, R15, !PT ;  /* 0x0000000e14147276 */ /* 0x000fc4000780000f */
[----:B------:R-:W-:Y:S02]  /*3e90*/  FSEL R19, R19, -INF , !P2 ;  /* 0xff80000013137808 */ /* 0x000fe40005000000 */
[----:B------:R-:W-:-:S04]  /*3ea0*/  FMNMX3 R20, R20, R17, R16, !PT ;  /* 0x0000001114147276 */ /* 0x000fc80007800010 */
[----:B------:R-:W-:-:S05]  /*3eb0*/  FMNMX R20, R19, R20, !PT ;  /* 0x0000001413147209 */ /* 0x000fca0007800000 */
[----:B------:R-:W2:Y:S02]  /*3ec0*/  SHFL.BFLY PT, R82, R20, 0x10, 0x1f ;  /* 0x0e001f0014527f89 */ /* 0x000ea400000e0000 */
[----:B--2---:R-:W-:-:S05]  /*3ed0*/  FMNMX3 R82, R20, R82, R85, !PT ;  /* 0x0000005214527276 */ /* 0x004fca0007800055 */
[--C-:B------:R-:W-:Y:S01]  /*3ee0*/  FADD R5, R5, -R82.reuse ;  /* 0x8000005205057221 */ /* 0x100fe20000000000 */
[--C-:B------:R-:W-:Y:S01]  /*3ef0*/  FADD R4, R4, -R82.reuse ;  /* 0x8000005204047221 */ /* 0x100fe20000000000 */
[--C-:B------:R-:W-:Y:S01]  /*3f00*/  FADD R23, R23, -R82.reuse ;  /* 0x8000005217177221 */ /* 0x100fe20000000000 */
[--C-:B------:R-:W-:Y:S01]  /*3f10*/  FADD R7, R7, -R82.reuse ;  /* 0x8000005207077221 */ /* 0x100fe20000000000 */
[----:B------:R-:W-:Y:S01]  /*3f20*/  FMUL R32, R5, 1.4426950216293334961 ;  /* 0x3fb8aa3b05207820 */ /* 0x000fe20000400000 */
[----:B------:R-:W-:Y:S01]  /*3f30*/  FMUL R4, R4, 1.4426950216293334961 ;  /* 0x3fb8aa3b04047820 */ /* 0x000fe20000400000 */
[----:B------:R-:W-:Y:S01]  /*3f40*/  FMUL R5, R23, 1.4426950216293334961 ;  /* 0x3fb8aa3b17057820 */ /* 0x000fe20000400000 */
[----:B------:R-:W-:Y:S01]  /*3f50*/  FMUL R26, R7, 1.4426950216293334961 ;  /* 0x3fb8aa3b071a7820 */ /* 0x000fe20000400000 */
[--C-:B------:R-:W-:Y:S01]  /*3f60*/  FADD R6, R6, -R82.reuse ;  /* 0x8000005206067221 */ /* 0x100fe20000000000 */
[--C-:B------:R-:W-:Y:S01]  /*3f70*/  FADD R9, R9, -R82.reuse ;  /* 0x8000005209097221 */ /* 0x100fe20000000000 */
[----:B------:R-:W-:Y:S01]  /*3f80*/  MUFU.EX2 R32, R32 ;  /* 0x0000002000207308 */ /* 0x000fe20000000800 */
[--C-:B------:R-:W-:Y:S01]  /*3f90*/  FADD R8, R8, -R82.reuse ;  /* 0x8000005208087221 */ /* 0x100fe20000000000 */
[----:B------:R-:W-:Y:S01]  /*3fa0*/  FMUL R6, R6, 1.4426950216293334961 ;  /* 0x3fb8aa3b06067820 */ /* 0x000fe20000400000 */
[----:B------:R-:W-:Y:S01]  /*3fb0*/  FMUL R9, R9, 1.4426950216293334961 ;  /* 0x3fb8aa3b09097820 */ /* 0x000fe20000400000 */
[--C-:B------:R-:W-:Y:S01]  /*3fc0*/  FADD R11, R11, -R82.reuse ;  /* 0x800000520b0b7221 */ /* 0x100fe20000000000 */
[----:B------:R-:W-:Y:S01]  /*3fd0*/  FMUL R7, R8, 1.4426950216293334961 ;  /* 0x3fb8aa3b08077820 */ /* 0x000fe20000400000 */
[--C-:B------:R-:W-:Y:S01]  /*3fe0*/  FADD R10, R10, -R82.reuse ;  /* 0x800000520a0a7221 */ /* 0x100fe20000000000 */
[--C-:B------:R-:W-:Y:S01]  /*3ff0*/  FADD R13, R13, -R82.reuse ;  /* 0x800000520d0d7221 */ /* 0x100fe20000000000 */
[----:B------:R-:W2:Y:S01]  /*4000*/  MUFU.EX2 R4, R4 ;  /* 0x0000000400047308 */ /* 0x000ea20000000800 */
[----:B------:R-:W-:Y:S01]  /*4010*/  FMUL R11, R11, 1.4426950216293334961 ;  /* 0x3fb8aa3b0b0b7820 */ /* 0x000fe20000400000 */
[----:B------:R-:W-:Y:S01]  /*4020*/  FMUL R10, R10, 1.4426950216293334961 ;  /* 0x3fb8aa3b0a0a7820 */ /* 0x000fe20000400000 */
[----:B------:R-:W-:Y:S01]  /*4030*/  FMUL R13, R13, 1.4426950216293334961 ;  /* 0x3fb8aa3b0d0d7820 */ /* 0x000fe20000400000 */
[--C-:B------:R-:W-:Y:S01]  /*4040*/  FADD R12, R12, -R82.reuse ;  /* 0x800000520c0c7221 */ /* 0x100fe20000000000 */
[--C-:B------:R-:W-:Y:S01]  /*4050*/  FADD R14, R14, -R82.reuse ;  /* 0x800000520e0e7221 */ /* 0x100fe20000000000 */
[--C-:B------:R-:W-:Y:S01]  /*4060*/  FADD R15, R15, -R82.reuse ;  /* 0x800000520f0f7221 */ /* 0x100fe20000000000 */
[--C-:B------:R-:W-:Y:S01]  /*4070*/  FADD R17, R17, -R82.reuse ;  /* 0x8000005211117221 */ /* 0x100fe20000000000 */
[----:B------:R-:W3:Y:S01]  /*4080*/  MUFU.EX2 R5, R5 ;  /* 0x0000000500057308 */ /* 0x000ee20000000800 */
[----:B------:R-:W-:Y:S01]  /*4090*/  FMUL R12, R12, 1.4426950216293334961 ;  /* 0x3fb8aa3b0c0c7820 */ /* 0x000fe20000400000 */
[----:B------:R-:W-:Y:S01]  /*40a0*/  FMUL R14, R14, 1.4426950216293334961 ;  /* 0x3fb8aa3b0e0e7820 */ /* 0x000fe20000400000 */
[----:B------:R-:W-:Y:S01]  /*40b0*/  FMUL R15, R15, 1.4426950216293334961 ;  /* 0x3fb8aa3b0f0f7820 */ /* 0x000fe20000400000 */
[--C-:B------:R-:W-:Y:S01]  /*40c0*/  FADD R16, R16, -R82.reuse ;  /* 0x8000005210107221 */ /* 0x100fe20000000000 */
[----:B------:R-:W-:Y:S01]  /*40d0*/  FMUL R17, R17, 1.4426950216293334961 ;  /* 0x3fb8aa3b11117820 */ /* 0x000fe20000400000 */
[----:B------:R-:W-:-:S02]  /*40e0*/  FADD R19, R19, -R82 ;  /* 0x8000005213137221 */ /* 0x000fc40000000000 */
[----:B------:R-:W4:Y:S01]  /*40f0*/  MUFU.EX2 R26, R26 ;  /* 0x0000001a001a7308 */ /* 0x000f220000000800 */
[----:B--2---:R-:W-:Y:S01]  /*4100*/  FADD R8, R32, R4 ;  /* 0x0000000420087221 */ /* 0x004fe20000000000 */
[----:B------:R-:W-:Y:S01]  /*4110*/  FMUL R16, R16, 1.4426950216293334961 ;  /* 0x3fb8aa3b10107820 */ /* 0x000fe20000400000 */
[----:B------:R-:W-:-:S05]  /*4120*/  FMUL R19, R19, 1.4426950216293334961 ;  /* 0x3fb8aa3b13137820 */ /* 0x000fca0000400000 */
[----:B------:R-:W2:Y:S08]  /*4130*/  MUFU.EX2 R6, R6 ;  /* 0x0000000600067308 */ /* 0x000eb00000000800 */
[----:B------:R3:W5:Y:S08]  /*4140*/  MUFU.EX2 R123, R9 ;  /* 0x00000009007b7308 */ /* 0x0007700000000800 */
[----:B------:R-:W0:Y:S01]  /*4150*/  MUFU.EX2 R7, R7 ;  /* 0x0000000700077308 */ /* 0x000e220000000800 */
[----:B---3--:R-:W-:-:S04]  /*4160*/  FADD R9, R5, R8 ;  /* 0x0000000805097221 */ /* 0x008fc80000000000 */
[----:B----4-:R-:W-:-:S03]  /*4170*/  FADD R9, R26, R9 ;  /* 0x000000091a097221 */ /* 0x010fc60000000000 */
[----:B------:R-:W3:Y:S01]  /*4180*/  MUFU.EX2 R24, R11 ;  /* 0x0000000b00187308 */ /* 0x000ee20000000800 */
[----:B--2---:R-:W-:-:S04]  /*4190*/  FADD R8, R6, R9 ;  /* 0x0000000906087221 */ /* 0x004fc80000000000 */
[----:B-----5:R-:W-:-:S03]  /*41a0*/  FADD R8, R123, R8 ;  /* 0x000000087b087221 */ /* 0x020fc60000000000 */
[----:B------:R-:W2:Y:S01]  /*41b0*/  MUFU.EX2 R22, R10 ;  /* 0x0000000a00167308 */ /* 0x000ea20000000800 */
[----:B0-----:R-:W-:-:S07]  /*41c0*/  FADD R9, R7, R8 ;  /* 0x0000000807097221 */ /* 0x001fce0000000000 */
[----:B------:R-:W0:Y:S01]  /*41d0*/  MUFU.EX2 R121, R13 ;  /* 0x0000000d00797308 */ /* 0x000e220000000800 */
[----:B---3--:R-:W-:-:S07]  /*41e0*/  FADD R9, R24, R9 ;  /* 0x0000000918097221 */ /* 0x008fce0000000000 */
[----:B------:R3:W4:Y:S01]  /*41f0*/  MUFU.EX2 R20, R12 ;  /* 0x0000000c00147308 */ /* 0x0007220000000800 */
[----:B--2---:R-:W-:-:S07]  /*4200*/  FADD R8, R22, R9 ;  /* 0x0000000916087221 */ /* 0x004fce0000000000 */
[----:B------:R-:W2:Y:S01]  /*4210*/  MUFU.EX2 R119, R14 ;  /* 0x0000000e00777308 */ /* 0x000ea20000000800 */
[----:B0-----:R-:W-:Y:S01]  /*4220*/  FADD R9, R121, R8 ;  /* 0x0000000879097221 */ /* 0x001fe20000000000 */
[----:B---3--:R-:W-:-:S06]  /*4230*/  IMAD.WIDE R12, R69, 0x2, R80 ;  /* 0x00000002450c7825 */ /* 0x008fcc00078e0250 */
[----:B------:R0:W3:Y:S01]  /*4240*/  MUFU.EX2 R35, R15 ;  /* 0x0000000f00237308 */ /* 0x0000e20000000800 */
[----:B----4-:R-:W-:-:S07]  /*4250*/  FADD R8, R20, R9 ;  /* 0x0000000914087221 */ /* 0x010fce0000000000 */
[----:B------:R-:W4:Y:S01]  /*4260*/  MUFU.EX2 R18, R17 ;  /* 0x0000001100127308 */ /* 0x000f220000000800 */
[----:B--2---:R-:W-:Y:S01]  /*4270*/  FADD R8, R119, R8 ;  /* 0x0000000877087221 */ /* 0x004fe20000000000 */
[----:B0-----:R-:W-:-:S06]  /*4280*/  IMAD.WIDE R14, R69, 0x2, R76 ;  /* 0x00000002450e7825 */ /* 0x001fcc00078e024c */
[----:B------:R-:W0:Y:S01]  /*4290*/  MUFU.EX2 R16, R16 ;  /* 0x0000001000107308 */ /* 0x000e220000000800 */
[----:B---3--:R-:W-:-:S07]  /*42a0*/  FADD R9, R35, R8 ;  /* 0x0000000823097221 */ /* 0x008fce0000000000 */
[----:B------:R-:W2:Y:S01]  /*42b0*/  MUFU.EX2 R33, R19 ;  /* 0x0000001300217308 */ /* 0x000ea20000000800 */
[----:B----4-:R-:W-:-:S04]  /*42c0*/  FADD R9, R18, R9 ;  /* 0x0000000912097221 */ /* 0x010fc80000000000 */
[----:B0-----:R-:W-:-:S04]  /*42d0*/  FADD R8, R16, R9 ;  /* 0x0000000910087221 */ /* 0x001fc80000000000 */
[----:B--2---:R-:W-:-:S05]  /*42e0*/  FADD R83, R33, R8 ;  /* 0x0000000821537221 */ /* 0x004fca0000000000 */
[----:B------:R0:W2:Y:S01]  /*42f0*/  SHFL.BFLY PT, R84, R83, 0x10, 0x1f ;  /* 0x0e001f0053547f89 */ /* 0x0000a200000e0000 */
[----:B-1----:R-:W-:Y:S05]  /*4300*/  @!P0 BRA `(.L_x_18) ;  /* 0x0000002000908947 */ /* 0x002fea0003800000 */
.L_x_26:
[C---:B------:R-:W-:Y:S01]  /*4310*/  IMAD.WIDE R30, R69.reuse, 0x2, R64 ;  /* 0x00000002451e7825 */ /* 0x040fe200078e0240 */
[----:B------:R-:W3:Y:S03]  /*4320*/  LDG.E.U16 R15, desc[UR28][R14.64] ;  /* 0x0000001c0e0f7981 */ /* 0x000ee6000c1e1500 */
[C---:B------:R-:W-:Y:S01]  /*4330*/  IMAD.WIDE R28, R69.reuse, 0x2, R60 ;  /* 0x00000002451c7825 */ /* 0x040fe200078e023c */
[----:B------:R1:W4:Y:S03]  /*4340*/  LDG.E.U16 R19, desc[UR28][R30.64] ;  /* 0x0000001c1e137981 */ /* 0x000326000c1e1500 */
[C---:B------:R-:W-:Y:S01]  /*4350*/  IMAD.WIDE R10, R69.reuse, 0x2, R54 ;  /* 0x00000002450a7825 */ /* 0x040fe200078e0236 */
[----:B--2---:R5:W2:Y:S03]  /*4360*/  LDG.E.U16 R21, desc[UR28][R28.64] ;  /* 0x0000001c1c157981 */ /* 0x004aa6000c1e1500 */
[C---:B------:R-:W-:Y:S01]  /*4370*/  IMAD.WIDE R8, R69.reuse, 0x2, R50 ;  /* 0x0000000245087825 */ /* 0x040fe200078e0232 */
[----:B------:R0:W2:Y:S03]  /*4380*/  LDG.E.U16 R23, desc[UR28][R10.64] ;  /* 0x0000001c0a177981 */ /* 0x0000a6000c1e1500 */
[C---:B------:R-:W-:Y:S01]  /*4390*/  IMAD.WIDE R124, R69.reuse, 0x2, R72 ;  /* 0x00000002457c7825 */ /* 0x040fe200078e0248 */
[----:B------:R0:W2:Y:S03]  /*43a0*/  LDG.E.U16 R25, desc[UR28][R8.64] ;  /* 0x0000001c08197981 */ /* 0x0000a6000c1e1500 */
[C---:B-1----:R-:W-:Y:S01]  /*43b0*/  IMAD.WIDE R30, R69.reuse, 0x2, R74 ;  /* 0x00000002451e7825 */ /* 0x042fe200078e024a */
[----:B------:R-:W2:Y:S03]  /*43c0*/  LDG.E.U16 R13, desc[UR28][R12.64] ;  /* 0x0000001c0c0d7981 */ /* 0x000ea6000c1e1500 */
[C---:B-----5:R-:W-:Y:S01]  /*43d0*/  IMAD.WIDE R28, R69.reuse, 0x2, R78 ;  /* 0x00000002451c7825 */ /* 0x060fe200078e024e */
[----:B------:R1:W5:Y:S03]  /*43e0*/  LDG.E.U16 R17, desc[UR28][R124.64] ;  /* 0x0000001c7c117981 */ /* 0x000366000c1e1500 */
[C---:B0-----:R-:W-:Y:S01]  /*43f0*/  IMAD.WIDE R10, R69.reuse, 0x2, R70 ;  /* 0x00000002450a7825 */ /* 0x041fe200078e0246 */
[----:B------:R0:W5:Y:S03]  /*4400*/  LDG.E.U16 R14, desc[UR28][R30.64] ;  /* 0x0000001c1e0e7981 */ /* 0x000166000c1e1500 */
[C---:B------:R-:W-:Y:S01]  /*4410*/  IMAD.WIDE R8, R69.reuse, 0x2, R62 ;  /* 0x0000000245087825 */ /* 0x040fe200078e023e */
[----:B------:R0:W5:Y:S03]  /*4420*/  LDG.E.U16 R12, desc[UR28][R28.64] ;  /* 0x0000001c1c0c7981 */ /* 0x000166000c1e1500 */
[C---:B-1----:R-:W-:Y:S01]  /*4430*/  IMAD.WIDE R124, R69.reuse, 0x2, R46 ;  /* 0x00000002457c7825 */ /* 0x042fe200078e022e */
[----:B------:R1:W5:Y:S03]  /*4440*/  LDG.E.U16 R118, desc[UR28][R10.64] ;  /* 0x0000001c0a767981 */ /* 0x000366000c1e1500 */
[C---:B0-----:R-:W-:Y:S01]  /*4450*/  IMAD.WIDE R30, R69.reuse, 0x2, R44 ;  /* 0x00000002451e7825 */ /* 0x041fe200078e022c */
[----:B------:R0:W5:Y:S03]  /*4460*/  LDG.E.U16 R120, desc[UR28][R8.64] ;  /* 0x0000001c08787981 */ /* 0x000166000c1e1500 */
[C---:B------:R-:W-:Y:S01]  /*4470*/  IMAD.WIDE R28, R69.reuse, 0x2, R48 ;  /* 0x00000002451c7825 */ /* 0x040fe200078e0230 */
[----:B------:R-:W5:Y:S03]  /*4480*/  LDG.E.U16 R27, desc[UR28][R124.64] ;  /* 0x0000001c7c1b7981 */ /* 0x000f66000c1e1500 */
[C---:B-1----:R-:W-:Y:S01]  /*4490*/  IMAD.WIDE R10, R69.reuse, 0x2, R52 ;  /* 0x00000002450a7825 */ /* 0x042fe200078e0234 */
[----:B------:R-:W5:Y:S03]  /*44a0*/  LDG.E.U16 R30, desc[UR28][R30.64] ;  /* 0x0000001c1e1e7981 */ /* 0x000f66000c1e1500 */
[----:B0-----:R-:W-:Y:S01]  /*44b0*/  IMAD.WIDE R8, R69, 0x2, R56 ;  /* 0x0000000245087825 */ /* 0x001fe200078e0238 */
[----:B------:R-:W5:Y:S04]  /*44c0*/  LDG.E.U16 R124, desc[UR28][R10.64] ;  /* 0x0000001c0a7c7981 */ /* 0x000f68000c1e1500 */
[----:B------:R0:W5:Y:S04]  /*44d0*/  LDG.E.U16 R122, desc[UR28][R8.64] ;  /* 0x0000001c087a7981 */ /* 0x000168000c1e1500 */
[----:B------:R-:W5:Y:S01]  /*44e0*/  LDG.E.U16 R125, desc[UR28][R28.64] ;  /* 0x0000001c1c7d7981 */ /* 0x000f62000c1e1500 */
[----:B------:R-:W-:-:S02]  /*44f0*/  F2FP.BF16.F32.PACK_AB R4, R4, R32 ;  /* 0x000000200404723e */ /* 0x000fc400000010ff */
[----:B------:R-:W-:Y:S02]  /*4500*/  F2FP.BF16.F32.PACK_AB R5, R26, R5 ;  /* 0x000000051a05723e */ /* 0x000fe400000010ff */
[----:B------:R-:W-:Y:S02]  /*4510*/  F2FP.BF16.F32.PACK_AB R6, R123, R6 ;  /* 0x000000067b06723e */ /* 0x000fe400000010ff */
[----:B------:R-:W-:Y:S02]  /*4520*/  F2FP.BF16.F32.PACK_AB R7, R24, R7 ;  /* 0x000000071807723e */ /* 0x000fe400000010ff */
[----:B0-----:R-:W-:Y:S02]  /*4530*/  F2FP.BF16.F32.PACK_AB R8, R121, R22 ;  /* 0x000000167908723e */ /* 0x001fe400000010ff */
[----:B------:R-:W-:Y:S02]  /*4540*/  F2FP.BF16.F32.PACK_AB R9, R119, R20 ;  /* 0x000000147709723e */ /* 0x000fe400000010ff */
[----:B------:R-:W-:-:S02]  /*4550*/  F2FP.BF16.F32.PACK_AB R10, R18, R35 ;  /* 0x00000023120a723e */ /* 0x000fc400000010ff */
[----:B------:R-:W-:-:S04]  /*4560*/  F2FP.BF16.F32.PACK_AB R11, R33, R16 ;  /* 0x00000010210b723e */ /* 0x000fc800000010ff */
[----:B------:R-:W-:Y:S01]  /*4570*/  STTM.16dp32bit_t0_t15.x8 tmem[UR11+0x40], R4 ;  /* 0x00004004000079ed */ /* 0x000fe2000898000b */
[----:B------:R0:W-:Y:S02]  /*4580*/  STTM.16dp32bit_t16_t31.x8 tmem[UR11+0x48], R4 ;  /* 0x00004804000079ed */ /* 0x0001e400089a000b */
[----:B0-----:R-:W-:-:S04]  /*4590*/  FADD R4, -R82, R85 ;  /* 0x0000005552047221 */ /* 0x001fc80000000100 */
[----:B------:R-:W-:-:S06]  /*45a0*/  FMUL R85, R4, 1.4426950216293334961 ;  /* 0x3fb8aa3b04557820 */ /* 0x000fcc0000400000 */
[----:B------:R-:W0:Y:S01]  /*45b0*/  MUFU.EX2 R85, R85 ;  /* 0x0000005500557308 */ /* 0x000e220000000800 */
[----:B------:R-:W-:Y:S01]  /*45c0*/  ULEA UR33, UR32, UR9, 0x3 ;  /* 0x0000000920217291 */ /* 0x000fe2000f8e18ff */
[----:B------:R-:W-:Y:S01]  /*45d0*/  FADD R84, R83, R84 ;  /* 0x0000005453547221 */ /* 0x000fe20000000000 */
[----:B------:R-:W-:Y:S02]  /*45e0*/  IMAD.MOV.U32 R83, RZ, RZ, R67 ;  /* 0x000000ffff537224 */ /* 0x000fe400078e0043 */
[----:B------:R-:W-:Y:S01]  /*45f0*/  UIADD3 UR33, UPT, UPT, UR33, 0x5000, URZ ;  /* 0x0000500021217890 */ /* 0x000fe2000fffe0ff */
[----:B---3--:R-:W-:Y:S04]  /*4600*/  STS.U16 [R40+UR9+0x4200], R15 ;  /* 0x0042000f28007988 */ /* 0x008fe80008000409 */
[----:B----4-:R-:W-:Y:S04]  /*4610*/  STS.U16 [R40+UR9+0x4600], R19 ;  /* 0x0046001328007988 */ /* 0x010fe80008000409 */
[----:B--2---:R-:W-:Y:S04]  /*4620*/  STS.U16 [R40+UR9+0x4800], R21 ;  /* 0x0048001528007988 */ /* 0x004fe80008000409 */
[----:B------:R-:W-:Y:S04]  /*4630*/  STS.U16 [R40+UR9+0x4a00], R23 ;  /* 0x004a001728007988 */ /* 0x000fe80008000409 */
[----:B------:R-:W-:Y:S04]  /*4640*/  STS.U16 [R40+UR9+0x4c00], R25 ;  /* 0x004c001928007988 */ /* 0x000fe80008000409 */
[----:B------:R-:W-:Y:S04]  /*4650*/  STS.U16 [R40+UR9+0x4000], R13 ;  /* 0x0040000d28007988 */ /* 0x000fe80008000409 */
[----:B-----5:R-:W-:Y:S04]  /*4660*/  STS.U16 [R40+UR9+0x4400], R17 ;  /* 0x0044001128007988 */ /* 0x020fe80008000409 */
[----:B------:R-:W-:Y:S04]  /*4670*/  STS.U16 [R40+UR9+0x4e00], R27 ;  /* 0x004e001b28007988 */ /* 0x000fe80008000409 */
[----:B------:R-:W-:Y:S04]  /*4680*/  STS.U16 [R39+UR9+0x4100], R12 ;  /* 0x0041000c27007988 */ /* 0x000fe80008000409 */
[----:B------:R-:W-:Y:S04]  /*4690*/  STS.U16 [R39+UR9+0x4300], R14 ;  /* 0x0043000e27007988 */ /* 0x000fe80008000409 */
[----:B------:R-:W-:Y:S04]  /*46a0*/  STS.U16 [R39+UR9+0x4500], R118 ;  /* 0x0045007627007988 */ /* 0x000fe80008000409 */
[----:B------:R-:W-:Y:S04]  /*46b0*/  STS.U16 [R39+UR9+0x4700], R120 ;  /* 0x0047007827007988 */ /* 0x000fe80008000409 */
[----:B------:R-:W-:Y:S04]  /*46c0*/  STS.U16 [R39+UR9+0x4900], R122 ;  /* 0x0049007a27007988 */ /* 0x000fe80008000409 */
[----:B------:R-:W-:Y:S04]  /*46d0*/  STS.U16 [R39+UR9+0x4b00], R124 ;  /* 0x004b007c27007988 */ /* 0x000fe80008000409 */
[----:B------:R-:W-:Y:S04]  /*46e0*/  STS.U16 [R39+UR9+0x4d00], R125 ;  /* 0x004d007d27007988 */ /* 0x000fe80008000409 */
[----:B------:R1:W-:Y:S01]  /*46f0*/  STS.U16 [R39+UR9+0x4f00], R30 ;  /* 0x004f001e27007988 */ /* 0x0003e20008000409 */
[----:B------:R-:W2:Y:S02]  /*4700*/  FENCE.VIEW.ASYNC.T ;  /* 0x00000000000073c6 */ /* 0x000ea40000000200 */
[----:B--2---:R-:W-:Y:S06]  /*4710*/  BAR.SYNC.DEFER_BLOCKING 0x0 ;  /* 0x0000000000007b1d */ /* 0x004fec0000010000 */
[----:B-1----:R-:W-:Y:S01]  /*4720*/  LDTM.16dp32bit_t0_t15.x32 R4, tmem[UR11] ;  /* 0x0000000b000479ee */ /* 0x002fe20008a80000 */
[----:B------:R-:W0:Y:S01]  /*4730*/  LDTM.16dp32bit_t16_t31.x32 R4, tmem[UR11+0x20] ;  /* 0x0000200b000479ee */ /* 0x000e220008aa0000 */
[----:B------:R-:W-:Y:S01]  /*4740*/  NOP ;  /* 0x0000000000007918 */ /* 0x000fe20000000000 */
[C---:B0-----:R-:W-:Y:S01]  /*4750*/  FMUL R4, R85.reuse, R4 ;  /* 0x0000000455047220 */ /* 0x041fe20000400000 */
        /* <DEDUP_REMOVED lines=32> */
[----:B------:R0:W-:Y:S01]  /*4960*/  STTM.16dp32bit_t16_t31.x32 tmem[UR11+0x20], R4 ;  /* 0x00002004000079ed */ /* 0x0001e20008aa000b */
[----:B------:R-:W1:Y:S02]  /*4970*/  FENCE.VIEW.ASYNC.T ;  /* 0x00000000000073c6 */ /* 0x000e640000000200 */
[----:B-1----:R-:W-:Y:S06]  /*4980*/  BAR.SYNC.DEFER_BLOCKING 0x0 ;  /* 0x0000000000007b1d */ /* 0x002fec0000010000 */
[----:B------:R1:W-:Y:S06]  /*4990*/  MEMBAR.ALL.CTA ;  /* 0x0000000000007992 */ /* 0x0003ec0000008000 */
[----:B-1----:R-:W1:Y:S02]  /*49a0*/  FENCE.VIEW.ASYNC.S ;  /* 0x00000000000073c6 */ /* 0x002e640000000000 */
[----:B-1----:R-:W-:Y:S06]  /*49b0*/  BAR.SYNC.DEFER_BLOCKING 0x0 ;  /* 0x0000000000007b1d */ /* 0x002fec0000010000 */
[----:B------:R-:W-:Y:S05]  /*49c0*/  BRA.U UP1, `(.L_x_19) ;  /* 0x0000000101387547 */ /* 0x000fea000b800000 */
[----:B------:R-:W-:Y:S01]  /*49d0*/  UIADD3 UR24, UPT, UPT, UR10, 0x48, URZ ;  /* 0x000000480a187890 */ /* 0x000fe2000fffe0ff */
[----:B------:R-:W-:Y:S01]  /*49e0*/  UMOV UR20, UR4 ;  /* 0x0000000400147c82 */ /* 0x000fe20008000000 */
[----:B------:R-:W-:Y:S01]  /*49f0*/  UMOV UR21, 0x80004020 ;  /* 0x8000402000157882 */ /* 0x000fe20000000000 */
[----:B------:R-:W-:Y:S01]  /*4a00*/  UMOV UR22, 0x0 ;  /* 0x0000000000167882 */ /* 0x000fe20000000000 */
[----:B------:R-:W-:Y:S01]  /*4a10*/  UMOV UR23, 0x4100490 ;  /* 0x0410049000177882 */ /* 0x000fe20000000000 */
[----:B------:R-:W-:Y:S01]  /*4a20*/  UMOV UR6, UR33 ;  /* 0x0000002100067c82 */ /* 0x000fe20008000000 */
[----:B------:R-:W-:Y:S01]  /*4a30*/  UMOV UR7, URZ ;  /* 0x000000ff00077c82 */ /* 0x000fe20008000000 */
[----:B------:R-:W-:Y:S01]  /*4a40*/  UMOV UR26, 0x0 ;  /* 0x00000000001a7882 */ /* 0x000fe20000000000 */
[----:B------:R-:W-:Y:S01]  /*4a50*/  UMOV UR27, 0x4100490 ;  /* 0x04100490001b7882 */ /* 0x000fe20000000000 */
[----:B------:R1:W-:Y:S01]  /*4a60*/  UTCHMMA tmem[UR13], gdesc[UR20], tmem[UR10], tmem[UR22], idesc[UR23], UPT ;  /* 0x00ff16140d0079ea */ /* 0x0003e2000b80000a */
[----:B------:R-:W-:Y:S01]  /*4a70*/  UMOV UR6, UR6 ;  /* 0x0000000600067c82 */ /* 0x000fe20008000000 */
[----:B------:R1:W-:Y:S01]  /*4a80*/  UTCHMMA tmem[UR24], gdesc[UR18], tmem[UR10], tmem[UR26], idesc[UR27], UPT ;  /* 0x00ff1a12180079ea */ /* 0x0003e2000b80000a */
[----:B------:R1:W-:Y:S01]  /*4a90*/  UTCBAR [UR6], URZ ;  /* 0x000000ff060073e9 */ /* 0x0003e200080000ff */
[----:B------:R-:W-:-:S02]  /*4aa0*/  NOP ;  /* 0x0000000000007918 */ /* 0x000fc40000000000 */
.L_x_19:
[----:B------:R-:W-:Y:S01]  /*4ab0*/  IADD3 R58, P0, PT, R58, 0x20, RZ ;  /* 0x000000203a3a7810 */ /* 0x000fe20007f1e0ff */
[----:B------:R-:W-:Y:S01]  /*4ac0*/  UIADD3 UR32, UPT, UPT, UR32, 0x1, URZ ;  /* 0x0000000120207890 */ /* 0x000fe2000fffe0ff */
[----:B------:R-:W-:Y:S02]  /*4ad0*/  VIADD R69, R69, UR31 ;  /* 0x0000001f45457c36 */ /* 0x000fe40008000000 */
[----:B------:R-:W-:Y:S01]  /*4ae0*/  FFMA R42, R85, R42, R84 ;  /* 0x0000002a552a7223 */ /* 0x000fe20000000054 */
[----:B------:R-:W-:Y:S01]  /*4af0*/  IMAD.IADD R68, R59, 0x1, R68 ;  /* 0x000000013b447824 */ /* 0x000fe200078e0244 */
[----:B------:R-:W-:Y:S01]  /*4b00*/  UISETP.GT.AND UP2, UPT, UR32, 0x1, UPT ;  /* 0x000000012000788c */ /* 0x000fe2000bf44270 */
[----:B------:R-:W-:Y:S01]  /*4b10*/  IMAD.X R66, RZ, RZ, R66, P0 ;  /* 0x000000ffff427224 */ /* 0x000fe200000e0642 */
[----:B------:R-:W-:Y:S01]  /*4b20*/  ISETP.GE.U32.AND P0, PT, R58, R43, PT ;  /* 0x0000002b3a00720c */ /* 0x000fe20003f06070 */
[----:B------:R-:W-:Y:S01]  /*4b30*/  IMAD.MOV.U32 R85, RZ, RZ, R82 ;  /* 0x000000ffff557224 */ /* 0x000fe200078e0052 */
[----:B-1----:R-:W-:Y:S01]  /*4b40*/  USEL UR6, URZ, 0x1, !UP2 ;  /* 0x00000001ff067887 */ /* 0x002fe2000d000000 */
[----:B0-----:R-:W-:Y:S01]  /*4b50*/  MOV R21, R83 ;  /* 0x0000005300157202 */ /* 0x001fe20000000f00 */
[----:B------:R-:W-:Y:S01]  /*4b60*/  USEL UR32, UR32, URZ, !UP2 ;  /* 0x000000ff20207287 */ /* 0x000fe2000d000000 */
[----:B------:R-:W-:-:S03]  /*4b70*/  ISETP.GE.U32.AND.EX P0, PT, R66, RZ, PT, P0 ;  /* 0x000000ff4200720c */ /* 0x000fc60003f06100 */
[----:B------:R-:W-:-:S10]  /*4b80*/  LOP3.LUT R67, R67, UR6, RZ, 0x3c, !PT ;  /* 0x0000000643437c12 */ /* 0x000fd4000f8e3cff */
[----:B------:R-:W-:Y:S05]  /*4b90*/  @!P0 BRA `(.L_x_20) ;  /* 0xffffffe400dc8947 */ /* 0x000fea000383ffff */
[----:B------:R-:W-:Y:S01]  /*4ba0*/  ISETP.GE.AND P0, PT, R36, 0x1, PT ;  /* 0x000000012400780c */ /* 0x000fe20003f06270 */
[----:B------:R-:W-:-:S12]  /*4bb0*/  IMAD.MOV.U32 R85, RZ, RZ, R82 ;  /* 0x000000ffff557224 */ /* 0x000fd800078e0052 */
[----:B------:R-:W-:Y:S05]  /*4bc0*/  @!P0 BRA `(.L_x_15) ;  /* 0x0000000000108947 */ /* 0x000fea0003800000 */
[----:B------:R-:W-:-:S04]  /*4bd0*/  IMAD.U32 R4, R83, -0x80000000, RZ ;  /* 0x8000000053047824 */ /* 0x000fc800078e00ff */
[----:B------:R-:W0:Y:S02]  /*4be0*/  SYNCS.PHASECHK.TRANS64.TRYWAIT P0, [UR33], R4 ;  /* 0x00000004ff0075a7 */ /* 0x000e240008001121 */
[----:B0-----:R-:W-:Y:S05]  /*4bf0*/  @!P0 BRA `(.L_x_21) ;  /* 0x0000001800608947 */ /* 0x001fea0003800000 */
.L_x_27:
[----:B------:R-:W-:-:S07]  /*4c00*/  IMAD.MOV.U32 R85, RZ, RZ, R82 ;  /* 0x000000ffff557224 */ /* 0x000fce00078e0052 */
.L_x_15:
[----:B------:R-:W-:Y:S01]  /*4c10*/  BAR.SYNC.DEFER_BLOCKING 0x0 ;  /* 0x0000000000007b1d */ /* 0x000fe20000010000 */
[C---:B------:R-:W-:Y:S01]  /*4c20*/  FSETP.GT.AND P1, PT, |R42|.reuse, 8.50705917302346158658e+37, PT ;  /* 0x7e8000002a00780b */ /* 0x040fe20003f24200 */
[C---:B------:R-:W-:Y:S01]  /*4c30*/  FMUL R36, R42.reuse, 8388608 ;  /* 0x4b0000002a247820 */ /* 0x040fe20000400000 */
[----:B------:R-:W-:Y:S01]  /*4c40*/  FSETP.GEU.AND P0, PT, |R42|, 1.175494350822287508e-38, PT ;  /* 0x008000002a00780b */ /* 0x000fe20003f0e200 */
[----:B------:R-:W-:Y:S01]  /*4c50*/  IMAD.SHL.U32 R45, R0, 0x10, RZ ;  /* 0x00000010002d7824 */ /* 0x000fe200078e00ff */
[----:B------:R-:W-:Y:S01]  /*4c60*/  FSETP.GEU.AND P2, PT, R42, 1.175494350822287508e-38, PT ;  /* 0x008000002a00780b */ /* 0x000fe20003f4e000 */
[----:B------:R-:W1:Y:S01]  /*4c70*/  LDCU.64 UR4, c[0x0][0x3e0] ;  /* 0x00007c00ff0477ac */ /* 0x000e620008000a00 */
[----:B------:R-:W-:Y:S02]  /*4c80*/  LEA R2, R2, UR9, 0x7 ;  /* 0x0000000902027c11 */ /* 0x000fe4000f8e38ff */
[----:B------:R-:W-:Y:S02]  /*4c90*/  FSEL R47, R36, R42, !P2 ;  /* 0x0000002a242f7208 */ /* 0x000fe40005000000 */
[----:B------:R-:W-:-:S02]  /*4ca0*/  SHF.R.U32.HI R36, RZ, 0x2, R0 ;  /* 0x00000002ff247819 */ /* 0x000fc40000011600 */
[----:B------:R-:W-:Y:S01]  /*4cb0*/  LOP3.LUT R39, R0, 0xf, RZ, 0xc0, !PT ;  /* 0x0000000f00277812 */ /* 0x000fe200078ec0ff */
[----:B------:R-:W-:Y:S01]  /*4cc0*/  @P1 FMUL R42, R42, 0.25 ;  /* 0x3e8000002a2a1820 */ /* 0x000fe20000400000 */
[----:B------:R-:W-:Y:S01]  /*4cd0*/  LOP3.LUT R37, R36, 0x18, RZ, 0xc0, !PT ;  /* 0x0000001824257812 */ /* 0x000fe200078ec0ff */
[----:B------:R-:W-:Y:S01]  /*4ce0*/  VIADD R36, R47, 0xc0cafb0d ;  /* 0xc0cafb0d2f247836 */ /* 0x000fe20000000000 */
[----:B------:R-:W-:Y:S01]  /*4cf0*/  LOP3.LUT R43, R45, 0x30, RZ, 0xc0, !PT ;  /* 0x000000302d2b7812 */ /* 0x000fe200078ec0ff */
[----:B------:R-:W-:Y:S01]  /*4d00*/  @!P0 FMUL R42, R42, 16777216 ;  /* 0x4b8000002a2a8820 */ /* 0x000fe20000400000 */
[----:B------:R-:W-:Y:S01]  /*4d10*/  IMAD R40, R39, 0x10, R2 ;  /* 0x0000001027287824 */ /* 0x000fe200078e0202 */
[----:B------:R-:W-:Y:S02]  /*4d20*/  LOP3.LUT R2, R37, 0x1f, R0, 0xf8, !PT ;  /* 0x0000001f25027812 */ /* 0x000fe400078ef800 */
[----:B------:R3:W4:Y:S01]  /*4d30*/  MUFU.RCP R41, R42 ;  /* 0x0000002a00297308 */ /* 0x0007220000001000 */
[----:B------:R-:W-:Y:S01]  /*4d40*/  LOP3.LUT R38, R36, 0xff800000, RZ, 0xc0, !PT ;  /* 0xff80000024267812 */ /* 0x000fe200078ec0ff */
[----:B------:R-:W5:Y:S02]  /*4d50*/  @!P6 SYNCS.CCTL.IV [UR9+0x5000] ;  /* 0x00500000ff00e9b1 */ /* 0x000f640008000009 */
[----:B-----5:R-:W-:Y:S01]  /*4d60*/  BAR.SYNC.DEFER_BLOCKING 0x0 ;  /* 0x0000000000007b1d */ /* 0x020fe20000010000 */
[----:B------:R-:W-:Y:S01]  /*4d70*/  IMAD.SHL.U32 R39, R2, 0x8, RZ ;  /* 0x0000000802277824 */ /* 0x000fe200078e00ff */
[----:B------:R-:W-:Y:S01]  /*4d80*/  FSEL R37, RZ, -23, P2 ;  /* 0xc1b80000ff257808 */ /* 0x000fe20001000000 */
[----:B-1----:R-:W-:Y:S01]  /*4d90*/  UIMAD UR4, UR8, UR4, URZ ;  /* 0x00000004080472a4 */ /* 0x002fe2000f8e02ff */
[----:B------:R-:W-:Y:S01]  /*4da0*/  LOP3.LUT R49, R0, 0x60, RZ, 0xc0, !PT ;  /* 0x0000006000317812 */ /* 0x000fe200078ec0ff */
[----:B------:R-:W-:Y:S01]  /*4db0*/  IMAD.SHL.U32 R2, R2, 0x10, RZ ;  /* 0x0000001002027824 */ /* 0x000fe200078e00ff */
[----:B------:R-:W-:Y:S01]  /*4dc0*/  LOP3.LUT R36, R39, 0xc0, RZ, 0xc0, !PT ;  /* 0x000000c027247812 */ /* 0x000fe200078ec0ff */
[----:B0-2---:R-:W-:Y:S01]  /*4dd0*/  LDTM.16dp32bit_t0_t15.x32 R4, tmem[UR11] ;  /* 0x0000000b000479ee */ /* 0x005fe20008a80000 */
[----:B------:R-:W0:Y:S01]  /*4de0*/  LDTM.16dp32bit_t16_t31.x32 R4, tmem[UR11+0x20] ;  /* 0x0000200b000479ee */ /* 0x000e220008aa0000 */
[----:B---3--:R-:W-:Y:S01]  /*4df0*/  I2FP.F32.S32 R42, R38 ;  /* 0x00000026002a7245 */ /* 0x008fe20000201400 */
[----:B------:R-:W-:Y:S01]  /*4e00*/  IMAD.IADD R38, R47, 0x1, -R38 ;  /* 0x000000012f267824 */ /* 0x000fe200078e0a26 */
[----:B------:R-:W-:Y:S01]  /*4e10*/  IADD3 R36, PT, PT, R36, UR9, R43 ;  /* 0x0000000924247c10 */ /* 0x000fe2000fffe02b */
[----:B------:R-:W-:Y:S01]  /*4e20*/  IMAD R40, R49, 0x8, R40 ;  /* 0x0000000831287824 */ /* 0x000fe200078e0228 */
[----:B------:R-:W-:Y:S01]  /*4e30*/  ISETP.GE.U32.AND P2, PT, R47, 0x7f800000, PT ;  /* 0x7f8000002f00780c */ /* 0x000fe20003f46070 */
[----:B------:R-:W-:Y:S01]  /*4e40*/  FADD R43, R38, -1 ;  /* 0xbf800000262b7421 */ /* 0x000fe20000000000 */
[----:B------:R-:W-:Y:S01]  /*4e50*/  FFMA.FTZ R42, R42, 1.1920928955078125e-07, R37 ;  /* 0x340000002a2a7823 */ /* 0x000fe20000010025 */
[----:B------:R-:W-:Y:S01]  /*4e60*/  LOP3.LUT R45, R45, 0x7f0, RZ, 0xc0, !PT ;  /* 0x000007f02d2d7812 */ /* 0x000fe200078ec0ff */
[----:B------:R-:W1:Y:S01]  /*4e70*/  LDC R37, c[0x0][0x3e8] ;  /* 0x0000fa00ff257b82 */ /* 0x000e620000000800 */
[----:B------:R-:W-:Y:S01]  /*4e80*/  FSETP.NEU.AND P3, PT, R47, RZ, PT ;  /* 0x000000ff2f00720b */ /* 0x000fe20003f6d000 */
[----:B------:R-:W2:Y:S01]  /*4e90*/  @!P6 SYNCS.CCTL.IV [UR9+0x5008] ;  /* 0x00500800ff00e9b1 */ /* 0x000ea20008000009 */
[----:B------:R-:W-:Y:S01]  /*4ea0*/  NOP ;  /* 0x0000000000007918 */ /* 0x000fe20000000000 */
[----:B0-----:R-:W-:Y:S01]  /*4eb0*/  @P1 FMUL R6, R6, 0.25 ;  /* 0x3e80000006061820 */ /* 0x001fe20000400000 */
[----:B------:R-:W-:Y:S01]  /*4ec0*/  @P1 FMUL R5, R5, 0.25 ;  /* 0x3e80000005051820 */ /* 0x000fe20000400000 */
[----:B------:R-:W-:Y:S01]  /*4ed0*/  @P1 FMUL R7, R7, 0.25 ;  /* 0x3e80000007071820 */ /* 0x000fe20000400000 */
[----:B------:R-:W-:Y:S01]  /*4ee0*/  @P1 FMUL R8, R8, 0.25 ;  /* 0x3e80000008081820 */ /* 0x000fe20000400000 */
[----:B------:R-:W-:Y:S01]  /*4ef0*/  @P1 FMUL R10, R10, 0.25 ;  /* 0x3e8000000a0a1820 */ /* 0x000fe20000400000 */
[----:B------:R-:W-:Y:S01]  /*4f00*/  @!P0 FMUL R6, R6, 16777216 ;  /* 0x4b80000006068820 */ /* 0x000fe20000400000 */
[----:B------:R-:W-:Y:S01]  /*4f10*/  @!P0 FMUL R5, R5, 16777216 ;  /* 0x4b80000005058820 */ /* 0x000fe20000400000 */
[----:B------:R-:W-:Y:S01]  /*4f20*/  @!P0 FMUL R7, R7, 16777216 ;  /* 0x4b80000007078820 */ /* 0x000fe20000400000 */
[----:B------:R-:W-:Y:S01]  /*4f30*/  @!P0 FMUL R8, R8, 16777216 ;  /* 0x4b80000008088820 */ /* 0x000fe20000400000 */
[----:B------:R-:W-:Y:S01]  /*4f40*/  @!P0 FMUL R10, R10, 16777216 ;  /* 0x4b8000000a0a8820 */ /* 0x000fe20000400000 */
[----:B----4-:R-:W-:Y:S01]  /*4f50*/  FMUL R39, R41, R6 ;  /* 0x0000000629277220 */ /* 0x010fe20000400000 */
[----:B------:R-:W-:-:S02]  /*4f60*/  IMAD.MOV.U32 R6, RZ, RZ, 0x3dc6b27f ;  /* 0x3dc6b27fff067424 */ /* 0x000fc400078e00ff */
[C---:B------:R-:W-:Y:S01]  /*4f70*/  FMUL R5, R41.reuse, R5 ;  /* 0x0000000529057220 */ /* 0x040fe20000400000 */
[C---:B------:R-:W-:Y:S01]  /*4f80*/  FMUL R44, R41.reuse, R7 ;  /* 0x00000007292c7220 */ /* 0x040fe20000400000 */
[C---:B------:R-:W-:Y:S01]  /*4f90*/  FMUL R7, R41.reuse, R8 ;  /* 0x0000000829077220 */ /* 0x040fe20000400000 */
[----:B------:R-:W-:Y:S01]  /*4fa0*/  FMUL R10, R41, R10 ;  /* 0x0000000a290a7220 */ /* 0x000fe20000400000 */
[----:B------:R-:W-:Y:S01]  /*4fb0*/  FFMA.FTZ R6, R43, R6, -0.16845393180847167969 ;  /* 0xbe2c7f302b067423 */ /* 0x000fe20000010006 */
[----:B------:R-:W-:Y:S01]  /*4fc0*/  @P1 FMUL R11, R11, 0.25 ;  /* 0x3e8000000b0b1820 */ /* 0x000fe20000400000 */
[----:B------:R-:W-:Y:S01]  /*4fd0*/  F2FP.BF16.F32.PACK_AB R8, R44, R5 ;  /* 0x000000052c08723e */ /* 0x000fe200000010ff */
[----:B------:R-:W-:Y:S01]  /*4fe0*/  @P1 FMUL R12, R12, 0.25 ;  /* 0x3e8000000c0c1820 */ /* 0x000fe20000400000 */
[----:B------:R-:W-:Y:S01]  /*4ff0*/  F2FP.BF16.F32.PACK_AB R5, R10, R7 ;  /* 0x000000070a05723e */ /* 0x000fe200000010ff */
[----:B------:R-:W-:Y:S01]  /*5000*/  FFMA.FTZ R10, R43, R6, 0.1716887056827545166 ;  /* 0x3e2fcf2a2b0a7423 */ /* 0x000fe20000010006 */
[----:B------:R-:W-:Y:S01]  /*5010*/  @P1 FMUL R14, R14, 0.25 ;  /* 0x3e8000000e0e1820 */ /* 0x000fe20000400000 */
[----:B------:R-:W-:Y:S01]  /*5020*/  @P1 FMUL R4, R4, 0.25 ;  /* 0x3e80000004041820 */ /* 0x000fe20000400000 */
[----:B------:R-:W-:Y:S01]  /*5030*/  @P1 FMUL R9, R9, 0.25 ;  /* 0x3e80000009091820 */ /* 0x000fe20000400000 */
[----:B------:R-:W-:Y:S01]  /*5040*/  FFMA.FTZ R10, R43, R10, -0.17900948226451873779 ;  /* 0xbe374e432b0a7423 */ /* 0x000fe2000001000a */
[----:B------:R-:W-:Y:S01]  /*5050*/  @!P0 FMUL R11, R11, 16777216 ;  /* 0x4b8000000b0b8820 */ /* 0x000fe20000400000 */
[----:B------:R-:W-:Y:S01]  /*5060*/  @!P0 FMUL R12, R12, 16777216 ;  /* 0x4b8000000c0c8820 */ /* 0x000fe20000400000 */
[----:B------:R-:W-:Y:S01]  /*5070*/  @!P0 FMUL R14, R14, 16777216 ;  /* 0x4b8000000e0e8820 */ /* 0x000fe20000400000 */
[----:B------:R-:W-:Y:S01]  /*5080*/  FFMA.FTZ R10, R43, R10, 0.20512372255325317383 ;  /* 0x3e520bf42b0a7423 */ /* 0x000fe2000001000a */
[----:B------:R-:W-:Y:S01]  /*5090*/  @P1 FMUL R16, R16, 0.25 ;  /* 0x3e80000010101820 */ /* 0x000fe20000400000 */
[----:B------:R-:W-:Y:S01]  /*50a0*/  @P1 FMUL R13, R13, 0.25 ;  /* 0x3e8000000d0d1820 */ /* 0x000fe20000400000 */
[----:B------:R-:W-:Y:S01]  /*50b0*/  @P1 FMUL R15, R15, 0.25 ;  /* 0x3e8000000f0f1820 */ /* 0x000fe20000400000 */
[----:B------:R-:W-:Y:S01]  /*50c0*/  FFMA.FTZ R10, R43, R10, -0.24046532809734344482 ;  /* 0xbe763c8b2b0a7423 */ /* 0x000fe2000001000a */
[----:B------:R-:W-:Y:S01]  /*50d0*/  @P1 FMUL R17, R17, 0.25 ;  /* 0x3e80000011111820 */ /* 0x000fe20000400000 */
[----:B------:R-:W-:Y:S01]  /*50e0*/  @P1 FMUL R18, R18, 0.25 ;  /* 0x3e80000012121820 */ /* 0x000fe20000400000 */
[----:B------:R-:W-:Y:S01]  /*50f0*/  @P1 FMUL R19, R19, 0.25 ;  /* 0x3e80000013131820 */ /* 0x000fe20000400000 */
[----:B------:R-:W-:Y:S01]  /*5100*/  FFMA.FTZ R10, R43, R10, 0.28857114911079406738 ;  /* 0x3e93bf992b0a7423 */ /* 0x000fe2000001000a */
[----:B------:R-:W-:Y:S01]  /*5110*/  @!P0 FMUL R4, R4, 16777216 ;  /* 0x4b80000004048820 */ /* 0x000fe20000400000 */
[----:B------:R-:W-:Y:S01]  /*5120*/  @!P0 FMUL R9, R9, 16777216 ;  /* 0x4b80000009098820 */ /* 0x000fe20000400000 */
[----:B------:R-:W-:Y:S01]  /*5130*/  FMUL R38, R41, R11 ;  /* 0x0000000b29267220 */ /* 0x000fe20000400000 */
[----:B------:R-:W-:Y:S01]  /*5140*/  FFMA.FTZ R10, R43, R10, -0.36067417263984680176 ;  /* 0xbeb8aa492b0a7423 */ /* 0x000fe2000001000a */
[C---:B------:R-:W-:Y:S01]  /*5150*/  FMUL R12, R41.reuse, R12 ;  /* 0x0000000c290c7220 */ /* 0x040fe20000400000 */
[----:B------:R-:W-:Y:S01]  /*5160*/  FMUL R11, R41, R14 ;  /* 0x0000000e290b7220 */ /* 0x000fe20000400000 */
[----:B------:R-:W-:Y:S01]  /*5170*/  @!P0 FMUL R16, R16, 16777216 ;  /* 0x4b80000010108820 */ /* 0x000fe20000400000 */
[----:B------:R-:W-:Y:S01]  /*5180*/  @!P0 FMUL R13, R13, 16777216 ;  /* 0x4b8000000d0d8820 */ /* 0x000fe20000400000 */
[----:B------:R-:W-:Y:S01]  /*5190*/  @!P0 FMUL R15, R15, 16777216 ;  /* 0x4b8000000f0f8820 */ /* 0x000fe20000400000 */
[----:B------:R-:W-:Y:S01]  /*51a0*/  @!P0 FMUL R17, R17, 16777216 ;  /* 0x4b80000011118820 */ /* 0x000fe20000400000 */
[----:B------:R-:W-:Y:S01]  /*51b0*/  @!P0 FMUL R18, R18, 16777216 ;  /* 0x4b80000012128820 */ /* 0x000fe20000400000 */
[----:B------:R-:W-:Y:S01]  /*51c0*/  @!P0 FMUL R19, R19, 16777216 ;  /* 0x4b80000013138820 */ /* 0x000fe20000400000 */
[----:B------:R-:W-:Y:S01]  /*51d0*/  FFMA.FTZ R10, R43, R10, 0.48089820146560668945 ;  /* 0x3ef6384a2b0a7423 */ /* 0x000fe2000001000a */
[C---:B------:R-:W-:Y:S01]  /*51e0*/  FMUL R4, R41.reuse, R4 ;  /* 0x0000000429047220 */ /* 0x040fe20000400000 */
[----:B------:R-:W-:Y:S01]  /*51f0*/  FMUL R9, R41, R9 ;  /* 0x0000000929097220 */ /* 0x000fe20000400000 */
[----:B------:R-:W-:Y:S01]  /*5200*/  F2FP.BF16.F32.PACK_AB R6, R11, R12 ;  /* 0x0000000c0b06723e */ /* 0x000fe200000010ff */
[C---:B------:R-:W-:Y:S01]  /*5210*/  FMUL R7, R41.reuse, R16 ;  /* 0x0000001029077220 */ /* 0x040fe20000400000 */
[C---:B------:R-:W-:Y:S01]  /*5220*/  FMUL R13, R41.reuse, R13 ;  /* 0x0000000d290d7220 */ /* 0x040fe20000400000 */
[C---:B------:R-:W-:Y:S01]  /*5230*/  FMUL R14, R41.reuse, R15 ;  /* 0x0000000f290e7220 */ /* 0x040fe20000400000 */
[----:B------:R-:W-:Y:S01]  /*5240*/  FMUL R11, R41, R17 ;  /* 0x00000011290b7220 */ /* 0x000fe20000400000 */
[----:B------:R-:W-:Y:S01]  /*5250*/  FFMA.FTZ R10, R43, R10, -0.72134751081466674805 ;  /* 0xbf38aa3b2b0a7423 */ /* 0x000fe2000001000a */
[C---:B------:R-:W-:Y:S01]  /*5260*/  FMUL R18, R41.reuse, R18 ;  /* 0x0000001229127220 */ /* 0x040fe20000400000 */
[----:B------:R-:W-:Y:S01]  /*5270*/  FMUL R16, R41, R19 ;  /* 0x0000001329107220 */ /* 0x000fe20000400000 */
[----:B------:R-:W-:Y:S01]  /*5280*/  F2FP.BF16.F32.PACK_AB R4, R39, R4 ;  /* 0x000000042704723e */ /* 0x000fe200000010ff */
[----:B------:R-:W-:Y:S01]  /*5290*/  FMUL R12, R43, R10 ;  /* 0x0000000a2b0c7220 */ /* 0x000fe20000400000 */
[----:B------:R-:W-:Y:S01]  /*52a0*/  F2FP.BF16.F32.PACK_AB R9, R38, R9 ;  /* 0x000000092609723e */ /* 0x000fe200000010ff */
[----:B------:R-:W-:Y:S01]  /*52b0*/  @P1 FMUL R21, R21, 0.25 ;  /* 0x3e80000015151820 */ /* 0x000fe20000400000 */
[----:B------:R-:W0:Y:S01]  /*52c0*/  LDC.64 R38, c[0x0][0x398] ;  /* 0x0000e600ff267b82 */ /* 0x000e220000000a00 */
[----:B------:R-:W-:Y:S01]  /*52d0*/  F2FP.BF16.F32.PACK_AB R10, R14, R13 ;  /* 0x0000000d0e0a723e */ /* 0x000fe200000010ff */
[C---:B------:R-:W-:Y:S01]  /*52e0*/  FMUL R12, R43.reuse, R12 ;  /* 0x0000000c2b0c7220 */ /* 0x040fe20000400000 */
[----:B------:R-:W-:Y:S01]  /*52f0*/  F2FP.BF16.F32.PACK_AB R7, R18, R7 ;  /* 0x000000071207723e */ /* 0x000fe200000010ff */
[----:B------:R-:W-:Y:S01]  /*5300*/  @P1 FMUL R22, R22, 0.25 ;  /* 0x3e80000016161820 */ /* 0x000fe20000400000 */
[----:B------:R-:W-:Y:S01]  /*5310*/  F2FP.BF16.F32.PACK_AB R11, R16, R11 ;  /* 0x0000000b100b723e */ /* 0x000fe200000010ff */
[----:B------:R-:W-:Y:S01]  /*5320*/  FFMA.FTZ R43, R43, 1.4426950216293334961, R12 ;  /* 0x3fb8aa3b2b2b7823 */ /* 0x000fe2000001000c */
[----:B------:R-:W-:Y:S01]  /*5330*/  IMAD R12, R3, UR5, RZ ;  /* 0x00000005030c7c24 */ /* 0x000fe2000f8e02ff */
[----:B--2---:R2:W-:Y:S01]  /*5340*/  STS.128 [R40], R4 ;  /* 0x0000000428007388 */ /* 0x0045e20000000c00 */
[----:B------:R-:W-:Y:S01]  /*5350*/  SHF.R.U32.HI R15, RZ, 0x6, R0 ;  /* 0x00000006ff0f7819 */ /* 0x000fe20000011600 */
[----:B------:R-:W-:Y:S01]  /*5360*/  USHF.L.U32 UR5, UR4, 0x1, URZ ;  /* 0x0000000104057899 */ /* 0x000fe200080006ff */
[----:B------:R-:W-:Y:S01]  /*5370*/  @P1 FMUL R20, R20, 0.25 ;  /* 0x3e80000014141820 */ /* 0x000fe20000400000 */
[----:B------:R3:W-:Y:S01]  /*5380*/  STS.128 [R40+0x400], R8 ;  /* 0x0004000828007388 */ /* 0x0007e20000000c00 */
[----:B------:R-:W-:Y:S01]  /*5390*/  @P1 FMUL R24, R24, 0.25 ;  /* 0x3e80000018181820 */ /* 0x000fe20000400000 */
[----:B------:R-:W-:Y:S01]  /*53a0*/  @P1 FMUL R26, R26, 0.25 ;  /* 0x3e8000001a1a1820 */ /* 0x000fe20000400000 */
[----:B------:R-:W-:Y:S01]  /*53b0*/  @P1 FMUL R28, R28, 0.25 ;  /* 0x3e8000001c1c1820 */ /* 0x000fe20000400000 */
[----:B------:R-:W-:Y:S01]  /*53c0*/  @P1 FMUL R30, R30, 0.25 ;  /* 0x3e8000001e1e1820 */ /* 0x000fe20000400000 */
[----:B------:R-:W-:-:S02]  /*53d0*/  @P2 IMAD.MOV.U32 R14, RZ, RZ, 0x7f800000 ;  /* 0x7f800000ff0e2424 */ /* 0x000fc400078e00ff */
[----:B------:R-:W-:Y:S01]  /*53e0*/  @!P0 FMUL R21, R21, 16777216 ;  /* 0x4b80000015158820 */ /* 0x000fe20000400000 */
[----:B------:R-:W-:Y:S02]  /*53f0*/  IMAD.SHL.U32 R13, R12, 0x2, RZ ;  /* 0x000000020c0d7824 */ /* 0x000fe400078e00ff */
[----:B------:R-:W-:Y:S01]  /*5400*/  @!P0 FMUL R22, R22, 16777216 ;  /* 0x4b80000016168820 */ /* 0x000fe20000400000 */
[----:B------:R-:W-:Y:S01]  /*5410*/  FADD R42, R42, R43 ;  /* 0x0000002b2a2a7221 */ /* 0x000fe20000000000 */
[----:B------:R-:W-:Y:S01]  /*5420*/  @!P0 FMUL R20, R20, 16777216 ;  /* 0x4b80000014148820 */ /* 0x000fe20000400000 */
[----:B------:R-:W-:Y:S01]  /*5430*/  @!P0 FMUL R24, R24, 16777216 ;  /* 0x4b80000018188820 */ /* 0x000fe20000400000 */
[----:B--2---:R-:W-:Y:S01]  /*5440*/  SGXT.U32 R6, R15, 0x1 ;  /* 0x000000010f06781a */ /* 0x004fe20000000000 */
[----:B------:R-:W-:Y:S01]  /*5450*/  @!P0 FMUL R26, R26, 16777216 ;  /* 0x4b8000001a1a8820 */ /* 0x000fe20000400000 */
[----:B------:R-:W-:Y:S01]  /*5460*/  @!P0 FMUL R28, R28, 16777216 ;  /* 0x4b8000001c1c8820 */ /* 0x000fe20000400000 */
[----:B------:R-:W-:Y:S01]  /*5470*/  @!P0 FMUL R30, R30, 16777216 ;  /* 0x4b8000001e1e8820 */ /* 0x000fe20000400000 */
[----:B------:R-:W-:Y:S01]  /*5480*/  @P2 FFMA.FTZ R42, R47, R14, +INF ;  /* 0x7f8000002f2a2423 */ /* 0x000fe2000001000e */
[----:B0-----:R-:W-:Y:S01]  /*5490*/  IADD3 R16, P2, P4, R13, UR5, R38 ;  /* 0x000000050d107c10 */ /* 0x001fe2000fc5e026 */
[----:B------:R-:W-:Y:S01]  /*54a0*/  UIMAD.WIDE UR4, UR4, 0x2, URZ ;  /* 0x00000002040478a5 */ /* 0x000fe2000f8e02ff */
[----:B-1----:R-:W-:-:S02]  /*54b0*/  IMAD R38, R6, R37, RZ ;  /* 0x0000002506267224 */ /* 0x002fc400078e02ff */
[C---:B---3--:R-:W-:Y:S01]  /*54c0*/  FMUL R8, R41.reuse, R21 ;  /* 0x0000001529087220 */ /* 0x048fe20000400000 */
[C---:B------:R-:W-:Y:S01]  /*54d0*/  FMUL R5, R41.reuse, R22 ;  /* 0x0000001629057220 */ /* 0x040fe20000400000 */
[----:B------:R-:W-:Y:S01]  /*54e0*/  IMAD.HI R4, R12, 0x2, RZ ;  /* 0x000000020c047827 */ /* 0x000fe200078e02ff */
[----:B------:R-:W-:Y:S03]  /*54f0*/  BAR.SYNC.DEFER_BLOCKING 0x0 ;  /* 0x0000000000007b1d */ /* 0x000fe60000010000 */
[C---:B------:R-:W-:Y:S01]  /*5500*/  FMUL R20, R41.reuse, R20 ;  /* 0x0000001429147220 */ /* 0x040fe20000400000 */
[C---:B------:R-:W-:Y:S01]  /*5510*/  FMUL R21, R41.reuse, R24 ;  /* 0x0000001829157220 */ /* 0x040fe20000400000 */
[C---:B------:R-:W-:Y:S01]  /*5520*/  FMUL R6, R41.reuse, R26 ;  /* 0x0000001a29067220 */ /* 0x040fe20000400000 */
[C---:B------:R-:W-:Y:S01]  /*5530*/  FMUL R22, R41.reuse, R28 ;  /* 0x0000001c29167220 */ /* 0x040fe20000400000 */
[----:B------:R-:W-:Y:S01]  /*5540*/  FMUL R7, R41, R30 ;  /* 0x0000001e29077220 */ /* 0x000fe20000400000 */
[----:B------:R-:W-:Y:S01]  /*5550*/  IADD3.X R17, PT, PT, R4, UR5, R39, P2, P4 ;  /* 0x0000000504117c10 */ /* 0x000fe200097e8427 */
[----:B------:R-:W-:Y:S01]  /*5560*/  @P1 FMUL R23, R23, 0.25 ;  /* 0x3e80000017171820 */ /* 0x000fe20000400000 */
[----:B------:R-:W-:Y:S01]  /*5570*/  F2FP.BF16.F32.PACK_AB R20, R5, R20 ;  /* 0x000000140514723e */ /* 0x000fe200000010ff */
[----:B------:R-:W-:Y:S01]  /*5580*/  @P1 FMUL R32, R32, 0.25 ;  /* 0x3e80000020201820 */ /* 0x000fe20000400000 */
[----:B------:R-:W-:Y:S01]  /*5590*/  F2FP.BF16.F32.PACK_AB R21, R6, R21 ;  /* 0x000000150615723e */ /* 0x000fe200000010ff */
[----:B------:R-:W-:Y:S01]  /*55a0*/  @P1 FMUL R34, R34, 0.25 ;  /* 0x3e80000022221820 */ /* 0x000fe20000400000 */
[----:B------:R-:W-:Y:S01]  /*55b0*/  F2FP.BF16.F32.PACK_AB R22, R7, R22 ;  /* 0x000000160716723e */ /* 0x000fe200000010ff */
[----:B------:R-:W-:Y:S01]  /*55c0*/  @P1 FMUL R25, R25, 0.25 ;  /* 0x3e80000019191820 */ /* 0x000fe20000400000 */
[----:B------:R-:W-:Y:S01]  /*55d0*/  @P1 FMUL R27, R27, 0.25 ;  /* 0x3e8000001b1b1820 */ /* 0x000fe20000400000 */
[----:B------:R-:W-:Y:S01]  /*55e0*/  @P1 FMUL R29, R29, 0.25 ;  /* 0x3e8000001d1d1820 */ /* 0x000fe20000400000 */
[----:B------:R-:W-:Y:S01]  /*55f0*/  @P1 FMUL R31, R31, 0.25 ;  /* 0x3e8000001f1f1820 */ /* 0x000fe20000400000 */
[----:B------:R-:W-:Y:S01]  /*5600*/  @P1 FMUL R33, R33, 0.25 ;  /* 0x3e80000021211820 */ /* 0x000fe20000400000 */
[----:B------:R-:W-:Y:S01]  /*5610*/  @P1 FMUL R35, R35, 0.25 ;  /* 0x3e80000023231820 */ /* 0x000fe20000400000 */
[----:B------:R-:W-:-:S02]  /*5620*/  IMAD R26, R37, 0x2, R38 ;  /* 0x00000002251a7824 */ /* 0x000fc400078e0226 */
[----:B------:R-:W-:Y:S01]  /*5630*/  @!P0 FMUL R23, R23, 16777216 ;  /* 0x4b80000017178820 */ /* 0x000fe20000400000 */
[----:B------:R-:W-:Y:S01]  /*5640*/  @!P0 FMUL R32, R32, 16777216 ;  /* 0x4b80000020208820 */ /* 0x000fe20000400000 */
[----:B------:R-:W-:Y:S01]  /*5650*/  @!P0 FMUL R34, R34, 16777216 ;  /* 0x4b80000022228820 */ /* 0x000fe20000400000 */
[----:B------:R-:W-:Y:S01]  /*5660*/  @!P0 FMUL R25, R25, 16777216 ;  /* 0x4b80000019198820 */ /* 0x000fe20000400000 */
[----:B------:R-:W0:Y:S01]  /*5670*/  LDS.128 R12, [R45+UR9] ;  /* 0x000000092d0c7984 */ /* 0x000e220008000c00 */
[----:B------:R-:W-:Y:S01]  /*5680*/  @!P0 FMUL R27, R27, 16777216 ;  /* 0x4b8000001b1b8820 */ /* 0x000fe20000400000 */
[----:B------:R-:W-:Y:S01]  /*5690*/  @!P0 FMUL R29, R29, 16777216 ;  /* 0x4b8000001d1d8820 */ /* 0x000fe20000400000 */
[----:B------:R-:W-:Y:S01]  /*56a0*/  @!P0 FMUL R31, R31, 16777216 ;  /* 0x4b8000001f1f8820 */ /* 0x000fe20000400000 */
[----:B------:R-:W-:Y:S01]  /*56b0*/  LDS.128 R4, [R45+UR9+0x800] ;  /* 0x000800092d047984 */ /* 0x000fe20008000c00 */
[----:B------:R-:W-:Y:S01]  /*56c0*/  @!P0 FMUL R33, R33, 16777216 ;  /* 0x4b80000021218820 */ /* 0x000fe20000400000 */
[----:B------:R-:W-:Y:S01]  /*56d0*/  @!P0 FMUL R35, R35, 16777216 ;  /* 0x4b80000023238820 */ /* 0x000fe20000400000 */
[----:B------:R-:W-:-:S02]  /*56e0*/  IMAD R28, R37, 0x2, R26 ;  /* 0x00000002251c7824 */ /* 0x000fc400078e021a */
        /* <DEDUP_REMOVED lines=8> */
[----:B------:R-:W-:Y:S01]  /*5770*/  FMUL R24, R41, R35 ;  /* 0x0000002329187220 */ /* 0x000fe20000400000 */
[----:B------:R-:W-:Y:S01]  /*5780*/  IMAD R30, R37, 0x2, R28 ;  /* 0x00000002251e7824 */ /* 0x000fe200078e021c */
[----:B------:R-:W-:Y:S01]  /*5790*/  F2FP.BF16.F32.PACK_AB R8, R23, R8 ;  /* 0x000000081708723e */ /* 0x000fe200000010ff */
[----:B------:R-:W1:Y:S01]  /*57a0*/  LDCU UR4, c[0x0][0x3ec] ;  /* 0x00007d80ff0477ac */ /* 0x000e620008000800 */
[----:B------:R-:W-:Y:S01]  /*57b0*/  F2FP.BF16.F32.PACK_AB R23, R19, R32 ;  /* 0x000000201317723e */ /* 0x000fe200000010ff */
[----:B------:R-:W-:Y:S01]  /*57c0*/  BAR.SYNC.DEFER_BLOCKING 0x0 ;  /* 0x0000000000007b1d */ /* 0x000fe20000010000 */
[----:B------:R-:W-:Y:S01]  /*57d0*/  F2FP.BF16.F32.PACK_AB R9, R10, R9 ;  /* 0x000000090a09723e */ /* 0x000fe200000010ff */
[----:B------:R-:W-:Y:S01]  /*57e0*/  IMAD R32, R37, 0x2, R30 ;  /* 0x0000000225207824 */ /* 0x000fe200078e021e */
[----:B------:R-:W-:-:S02]  /*57f0*/  F2FP.BF16.F32.PACK_AB R10, R18, R29 ;  /* 0x0000001d120a723e */ /* 0x000fc400000010ff */
[----:B------:R-:W-:Y:S01]  /*5800*/  F2FP.BF16.F32.PACK_AB R11, R24, R11 ;  /* 0x0000000b180b723e */ /* 0x000fe200000010ff */
[C---:B------:R-:W-:Y:S01]  /*5810*/  IMAD R34, R37.reuse, 0x2, R32 ;  /* 0x0000000225227824 */ /* 0x040fe200078e0220 */
[-C--:B------:R-:W-:Y:S02]  /*5820*/  LEA R18, P0, R38, R16.reuse, 0x1 ;  /* 0x0000001026127211 */ /* 0x080fe400078008ff */
[----:B------:R-:W-:Y:S02]  /*5830*/  FSEL R42, R42, -INF , P3 ;  /* 0xff8000002a2a7808 */ /* 0x000fe40001800000 */
[----:B------:R-:W-:Y:S02]  /*5840*/  LEA R24, P1, R26, R16, 0x1 ;  /* 0x000000101a187211 */ /* 0x000fe400078208ff */
[-C--:B------:R-:W-:Y:S01]  /*5850*/  LEA.HI.X.SX32 R19, R38, R17.reuse, 0x1, P0 ;  /* 0x0000001126137211 */ /* 0x080fe200000f0eff */
[----:B------:R-:W-:Y:S01]  /*5860*/  FFMA R85, R42, 0.69314718246459960938, R85 ;  /* 0x3f3172182a557823 */ /* 0x000fe20000000055 */
[----:B------:R-:W-:Y:S01]  /*5870*/  LEA R38, R37, R34, 0x1 ;  /* 0x0000002225267211 */ /* 0x000fe200078e08ff */
[----:B-1----:R-:W-:Y:S01]  /*5880*/  UIMAD UR4, UR8, UR4, URZ ;  /* 0x00000004080472a4 */ /* 0x002fe2000f8e02ff */
[----:B------:R-:W-:-:S02]  /*5890*/  LEA.HI.X.SX32 R25, R26, R17, 0x1, P1 ;  /* 0x000000111a197211 */ /* 0x000fc400008f0eff */
[-C--:B------:R-:W-:Y:S01]  /*58a0*/  LEA R26, P0, R28, R16.reuse, 0x1 ;  /* 0x000000101c1a7211 */ /* 0x080fe200078008ff */
[C---:B------:R-:W-:Y:S01]  /*58b0*/  IMAD R42, R37.reuse, 0x2, R38 ;  /* 0x00000002252a7824 */ /* 0x040fe200078e0226 */
[----:B0-----:R-:W-:Y:S01]  /*58c0*/  PRMT R29, R12, 0x7632, R29 ;  /* 0x000076320c1d7816 */ /* 0x001fe2000000001d */
[----:B------:R-:W-:Y:S01]  /*58d0*/  USHF.L.U32 UR6, UR4, 0x2, URZ ;  /* 0x0000000204067899 */ /* 0x000fe200080006ff */
[----:B------:R-:W-:Y:S01]  /*58e0*/  LEA.HI.X.SX32 R27, R28, R17, 0x1, P0 ;  /* 0x000000111c1b7211 */ /* 0x000fe200000f0eff */
[----:B------:R0:W-:Y:S01]  /*58f0*/  STS.128 [R40], R20 ;  /* 0x0000001428007388 */ /* 0x0001e20000000c00 */
[C---:B------:R-:W-:Y:S01]  /*5900*/  IMAD R28, R37.reuse, 0x2, R42 ;  /* 0x00000002251c7824 */ /* 0x040fe200078e022a */
[----:B------:R-:W-:Y:S01]  /*5910*/  LOP3.LUT R0, R0, 0x7f, RZ, 0xc0, !PT ;  /* 0x0000007f00007812 */ /* 0x000fe200078ec0ff */
[----:B------:R-:W-:Y:S01]  /*5920*/  UIMAD.WIDE UR4, UR4, 0x4, URZ ;  /* 0x00000004040478a5 */ /* 0x000fe2000f8e02ff */
[----:B------:R1:W-:Y:S01]  /*5930*/  STS.128 [R40+0x400], R8 ;  /* 0x0004000828007388 */ /* 0x0003e20000000c00 */
[----:B------:R-:W-:Y:S01]  /*5940*/  BAR.SYNC.DEFER_BLOCKING 0x0 ;  /* 0x0000000000007b1d */ /* 0x000fe20000010000 */
[----:B0-----:R-:W-:Y:S01]  /*5950*/  LEA R20, P0, R30, R16, 0x1 ;  /* 0x000000101e147211 */ /* 0x001fe200078008ff */
[----:B-1----:R-:W-:-:S03]  /*5960*/  IMAD R40, R37, 0x2, R28 ;  /* 0x0000000225287824 */ /* 0x002fc600078e021c */
[----:B------:R-:W-:Y:S02]  /*5970*/  LEA.HI.X.SX32 R21, R30, R17, 0x1, P0 ;  /* 0x000000111e157211 */ /* 0x000fe400000f0eff */
[----:B------:R-:W-:Y:S01]  /*5980*/  LEA R22, P0, R32, R16, 0x1 ;  /* 0x0000001020167211 */ /* 0x000fe200078008ff */
[----:B------:R-:W-:-:S03]  /*5990*/  IMAD R30, R37, 0x2, R40 ;  /* 0x00000002251e7824 */ /* 0x000fc600078e0228 */
[----:B------:R-:W-:Y:S01]  /*59a0*/  LEA.HI.X.SX32 R23, R32, R17, 0x1, P0 ;  /* 0x0000001120177211 */ /* 0x000fe200000f0eff */
[C---:B------:R-:W-:Y:S01]  /*59b0*/  IMAD R32, R37.reuse, 0x2, R30 ;  /* 0x0000000225207824 */ /* 0x040fe200078e021e */
[----:B------:R0:W-:Y:S03]  /*59c0*/  STG.E.U16 desc[UR28][R18.64], R12 ;  /* 0x0000000c12007986 */ /* 0x0001e6000c10151c */
[----:B------:R-:W-:Y:S01]  /*59d0*/  IMAD R44, R37, 0x2, R32 ;  /* 0x00000002252c7824 */ /* 0x000fe200078e0220 */
[----:B------:R1:W-:Y:S04]  /*59e0*/  STG.E.U16 desc[UR28][R24.64], R29 ;  /* 0x0000001d18007986 */ /* 0x0003e8000c10151c */
[----:B------:R2:W-:Y:S01]  /*59f0*/  STG.E.U16 desc[UR28][R26.64], R13 ;  /* 0x0000000d1a007986 */ /* 0x0005e2000c10151c */
[----:B0-----:R-:W-:-:S03]  /*5a00*/  PRMT R19, R13, 0x7632, R19 ;  /* 0x000076320d137816 */ /* 0x001fc60000000013 */
[----:B------:R-:W0:Y:S01]  /*5a10*/  LDS.128 R8, [R45+UR9] ;  /* 0x000000092d087984 */ /* 0x000e220008000c00 */
[----:B-1----:R-:W-:-:S03]  /*5a20*/  LEA R24, P0, R34, R16, 0x1 ;  /* 0x0000001022187211 */ /* 0x002fc600078008ff */
[----:B------:R1:W-:Y:S01]  /*5a30*/  STG.E.U16 desc[UR28][R20.64], R19 ;  /* 0x0000001314007986 */ /* 0x0003e2000c10151c */
[-C--:B------:R-:W-:Y:S01]  /*5a40*/  LEA.HI.X.SX32 R25, R34, R17.reuse, 0x1, P0 ;  /* 0x0000001122197211 */ /* 0x080fe200000f0eff */
[C---:B------:R-:W-:Y:S01]  /*5a50*/  IMAD R34, R37.reuse, 0x2, R44 ;  /* 0x0000000225227824 */ /* 0x040fe200078e022c */
[-C--:B------:R-:W-:Y:S01]  /*5a60*/  LEA R12, P0, R38, R16.reuse, 0x1 ;  /* 0x00000010260c7211 */ /* 0x080fe200078008ff */
[----:B------:R3:W-:Y:S01]  /*5a70*/  STG.E.U16 desc[UR28][R22.64], R14 ;  /* 0x0000000e16007986 */ /* 0x0007e2000c10151c */
[----:B--2---:R-:W-:Y:S01]  /*5a80*/  LEA R26, P1, R42, R16, 0x1 ;  /* 0x000000102a1a7211 */ /* 0x004fe200078208ff */
[C---:B------:R-:W-:Y:S01]  /*5a90*/  IMAD R46, R37.reuse, 0x2, R34 ;  /* 0x00000002252e7824 */ /* 0x040fe200078e0222 */
[-C--:B------:R-:W-:Y:S02]  /*5aa0*/  LEA.HI.X.SX32 R13, R38, R17.reuse, 0x1, P0 ;  /* 0x00000011260d7211 */ /* 0x080fe400000f0eff */
[----:B------:R-:W-:Y:S01]  /*5ab0*/  LEA.HI.X.SX32 R27, R42, R17, 0x1, P1 ;  /* 0x000000112a1b7211 */ /* 0x000fe200008f0eff */
[----:B------:R-:W-:Y:S01]  /*5ac0*/  IMAD R38, R37, 0x2, R46 ;  /* 0x0000000225267824 */ /* 0x000fe200078e022e */
[----:B-1----:R-:W-:-:S02]  /*5ad0*/  PRMT R21, R14, 0x7632, R21 ;  /* 0x000076320e157816 */ /* 0x002fc40000000015 */
[----:B------:R-:W-:Y:S01]  /*5ae0*/  PRMT R19, R15, 0x7632, R19 ;  /* 0x000076320f137816 */ /* 0x000fe20000000013 */
[C---:B------:R-:W-:Y:S01]  /*5af0*/  IMAD R42, R37.reuse, 0x2, R38 ;  /* 0x00000002252a7824 */ /* 0x040fe200078e0226 */
[-C--:B------:R-:W-:Y:S01]  /*5b00*/  LEA R18, P0, R28, R16.reuse, 0x1 ;  /* 0x000000101c127211 */ /* 0x080fe200078008ff */
[----:B------:R1:W-:Y:S01]  /*5b10*/  STG.E.U16 desc[UR28][R24.64], R21 ;  /* 0x0000001518007986 */ /* 0x0003e2000c10151c */
[-C--:B------:R-:W-:Y:S01]  /*5b20*/  LEA R20, P1, R40, R16.reuse, 0x1 ;  /* 0x0000001028147211 */ /* 0x080fe200078208ff */
[C---:B------:R-:W-:Y:S01]  /*5b30*/  IMAD R48, R37.reuse, 0x2, R42 ;  /* 0x0000000225307824 */ /* 0x040fe200078e022a */
[C---:B---3--:R-:W-:Y:S01]  /*5b40*/  LEA R22, P2, R30.reuse, R16, 0x1 ;  /* 0x000000101e167211 */ /* 0x048fe200078408ff */
[----:B------:R-:W-:Y:S02]  /*5b50*/  STG.E.U16 desc[UR28][R12.64], R15 ;  /* 0x0000000f0c007986 */ /* 0x000fe4000c10151c */
[C---:B------:R-:W-:Y:S01]  /*5b60*/  IMAD R50, R37.reuse, 0x2, R48 ;  /* 0x0000000225327824 */ /* 0x040fe200078e0230 */
[----:B------:R-:W-:Y:S01]  /*5b70*/  LEA.HI.X.SX32 R23, R30, R17, 0x1, P2 ;  /* 0x000000111e177211 */ /* 0x000fe200010f0eff */
[----:B------:R-:W2:Y:S02]  /*5b80*/  LDS.128 R12, [R45+UR9+0x800] ;  /* 0x000800092d0c7984 */ /* 0x000ea40008000c00 */
[----:B------:R-:W-:-:S02]  /*5b90*/  IMAD R52, R37, 0x2, R50 ;  /* 0x0000000225347824 */ /* 0x000fc400078e0232 */
[----:B------:R3:W-:Y:S01]  /*5ba0*/  STG.E.U16 desc[UR28][R26.64], R19 ;  /* 0x000000131a007986 */ /* 0x0007e2000c10151c */
[----:B-1----:R-:W-:Y:S01]  /*5bb0*/  LEA.HI.X.SX32 R21, R40, R17, 0x1, P1 ;  /* 0x0000001128157211 */ /* 0x002fe200008f0eff */
[----:B------:R-:W-:-:S04]  /*5bc0*/  IMAD R54, R37, 0x2, R52 ;  /* 0x0000000225367824 */ /* 0x000fc800078e0234 */
[----:B------:R-:W-:Y:S01]  /*5bd0*/  IMAD R56, R37, 0x2, R54 ;  /* 0x0000000225387824 */ /* 0x000fe200078e0236 */
[----:B0-----:R-:W-:-:S03]  /*5be0*/  PRMT R67, R8, 0x7632, R67 ;  /* 0x0000763208437816 */ /* 0x001fc60000000043 */
[----:B------:R-:W-:Y:S01]  /*5bf0*/  IMAD R58, R37, 0x2, R56 ;  /* 0x00000002253a7824 */ /* 0x000fe200078e0238 */
[----:B---3--:R-:W-:-:S03]  /*5c00*/  LEA.HI.X.SX32 R19, R28, R17, 0x1, P0 ;  /* 0x000000111c137211 */ /* 0x008fc600000f0eff */
[C---:B------:R-:W-:Y:S01]  /*5c10*/  IMAD R60, R37.reuse, 0x2, R58 ;  /* 0x00000002253c7824 */ /* 0x040fe200078e023a */
[-C--:B------:R-:W-:Y:S02]  /*5c20*/  LEA R24, P0, R32, R16.reuse, 0x1 ;  /* 0x0000001020187211 */ /* 0x080fe400078008ff */
[----:B------:R-:W-:Y:S01]  /*5c30*/  LEA R26, P1, R44, R16, 0x1 ;  /* 0x000000102c1a7211 */ /* 0x000fe200078208ff */
[C---:B------:R-:W-:Y:S01]  /*5c40*/  IMAD R62, R37.reuse, 0x2, R60 ;  /* 0x00000002253e7824 */ /* 0x040fe200078e023c */
[-C--:B------:R-:W-:Y:S01]  /*5c50*/  LEA.HI.X.SX32 R25, R32, R17.reuse, 0x1, P0 ;  /* 0x0000001120197211 */ /* 0x080fe200000f0eff */
[----:B------:R0:W-:Y:S01]  /*5c60*/  STG.E.U16 desc[UR28][R18.64], R8 ;  /* 0x0000000812007986 */ /* 0x0001e2000c10151c */
[----:B------:R-:W-:Y:S02]  /*5c70*/  LEA.HI.X.SX32 R27, R44, R17, 0x1, P1 ;  /* 0x000000112c1b7211 */ /* 0x000fe400008f0eff */
[----:B------:R-:W-:Y:S01]  /*5c80*/  LEA R64, R37, R62, 0x1 ;  /* 0x0000003e25407211 */ /* 0x000fe200078e08ff */
[----:B------:R1:W-:Y:S01]  /*5c90*/  STG.E.U16 desc[UR28][R20.64], R67 ;  /* 0x0000004314007986 */ /* 0x0003e2000c10151c */
[----:B------:R-:W-:-:S02]  /*5ca0*/  LEA R28, P0, R34, R16, 0x1 ;  /* 0x00000010221c7211 */ /* 0x000fc400078008ff */
[-C--:B------:R-:W-:Y:S01]  /*5cb0*/  LEA R30, P1, R46, R16.reuse, 0x1 ;  /* 0x000000102e1e7211 */ /* 0x080fe200078208ff */
[C---:B------:R-:W-:Y:S01]  /*5cc0*/  IMAD R66, R37.reuse, 0x2, R64 ;  /* 0x0000000225427824 */ /* 0x040fe200078e0240 */
[-C--:B------:R-:W-:Y:S01]  /*5cd0*/  LEA R32, P2, R38, R16.reuse, 0x1 ;  /* 0x0000001026207211 */ /* 0x080fe200078408ff */
[----:B------:R3:W-:Y:S01]  /*5ce0*/  STG.E.U16 desc[UR28][R22.64], R9 ;  /* 0x0000000916007986 */ /* 0x0007e2000c10151c */
[-C--:B------:R-:W-:Y:S01]  /*5cf0*/  LEA.HI.X.SX32 R29, R34, R17.reuse, 0x1, P0 ;  /* 0x00000011221d7211 */ /* 0x080fe200000f0eff */
[C---:B------:R-:W-:Y:S01]  /*5d00*/  IMAD R68, R37.reuse, 0x2, R66 ;  /* 0x0000000225447824 */ /* 0x040fe200078e0242 */
[-C--:B------:R-:W-:Y:S02]  /*5d10*/  LEA.HI.X.SX32 R31, R46, R17.reuse, 0x1, P1 ;  /* 0x000000112e1f7211 */ /* 0x080fe400008f0eff */
[----:B------:R-:W-:Y:S01]  /*5d20*/  LEA.HI.X.SX32 R33, R38, R17, 0x1, P2 ;  /* 0x0000001126217211 */ /* 0x000fe200010f0eff */
[----:B------:R-:W-:Y:S01]  /*5d30*/  IMAD R70, R37, 0x2, R68 ;  /* 0x0000000225467824 */ /* 0x000fe200078e0244 */
[----:B------:R-:W-:-:S02]  /*5d40*/  LEA R34, P0, R42, R16, 0x1 ;  /* 0x000000102a227211 */ /* 0x000fc400078008ff */
[-C--:B------:R-:W-:Y:S01]  /*5d50*/  LEA R38, P1, R48, R16.reuse, 0x1 ;  /* 0x0000001030267211 */ /* 0x080fe200078208ff */
[C---:B------:R-:W-:Y:S01]  /*5d60*/  IMAD R72, R37.reuse, 0x2, R70 ;  /* 0x0000000225487824 */ /* 0x040fe200078e0246 */
[-C--:B------:R-:W-:Y:S02]  /*5d70*/  LEA R40, P2, R50, R16.reuse, 0x1 ;  /* 0x0000001032287211 */ /* 0x080fe400078408ff */
[-C--:B------:R-:W-:Y:S01]  /*5d80*/  LEA.HI.X.SX32 R35, R42, R17.reuse, 0x1, P0 ;  /* 0x000000112a237211 */ /* 0x080fe200000f0eff */
[C---:B------:R-:W-:Y:S01]  /*5d90*/  IMAD R74, R37.reuse, 0x2, R72 ;  /* 0x00000002254a7824 */ /* 0x040fe200078e0248 */
[-C--:B------:R-:W-:Y:S02]  /*5da0*/  LEA.HI.X.SX32 R39, R48, R17.reuse, 0x1, P1 ;  /* 0x0000001130277211 */ /* 0x080fe400008f0eff */
[----:B------:R-:W-:Y:S01]  /*5db0*/  LEA R42, P0, R52, R16, 0x1 ;  /* 0x00000010342a7211 */ /* 0x000fe200078008ff */
[----:B------:R-:W-:Y:S01]  /*5dc0*/  IMAD R37, R37, 0x2, R74 ;  /* 0x0000000225257824 */ /* 0x000fe200078e024a */
[----:B------:R-:W-:-:S02]  /*5dd0*/  LEA.HI.X.SX32 R41, R50, R17, 0x1, P2 ;  /* 0x0000001132297211 */ /* 0x000fc400010f0eff */
[-C--:B------:R-:W-:Y:S02]  /*5de0*/  LEA R44, P1, R54, R16.reuse, 0x1 ;  /* 0x00000010362c7211 */ /* 0x080fe400078208ff */
[----:B------:R-:W-:Y:S02]  /*5df0*/  LEA R46, P2, R56, R16, 0x1 ;  /* 0x00000010382e7211 */ /* 0x000fe400078408ff */
[----:B0-----:R-:W-:Y:S02]  /*5e00*/  PRMT R19, R9, 0x7632, R19 ;  /* 0x0000763209137816 */ /* 0x001fe40000000013 */
[-C--:B------:R-:W-:Y:S02]  /*5e10*/  LEA.HI.X.SX32 R43, R52, R17.reuse, 0x1, P0 ;  /* 0x00000011342b7211 */ /* 0x080fe400000f0eff */
[----:B-1----:R-:W-:Y:S01]  /*5e20*/  PRMT R21, R10, 0x7632, R21 ;  /* 0x000076320a157816 */ /* 0x002fe20000000015 */
[----:B------:R0:W-:Y:S01]  /*5e30*/  STG.E.U16 desc[UR28][R24.64], R19 ;  /* 0x0000001318007986 */ /* 0x0001e2000c10151c */
[----:B------:R-:W-:-:S02]  /*5e40*/  LEA.HI.X.SX32 R45, R54, R17, 0x1, P1 ;  /* 0x00000011362d7211 */ /* 0x000fc400008f0eff */
[-C--:B------:R-:W-:Y:S01]  /*5e50*/  LEA R48, P0, R58, R16.reuse, 0x1 ;  /* 0x000000103a307211 */ /* 0x080fe200078008ff */
[----:B------:R1:W-:Y:S01]  /*5e60*/  STG.E.U16 desc[UR28][R26.64], R10 ;  /* 0x0000000a1a007986 */ /* 0x0003e2000c10151c */
[----:B------:R-:W-:Y:S02]  /*5e70*/  LEA.HI.X.SX32 R47, R56, R17, 0x1, P2 ;  /* 0x00000011382f7211 */ /* 0x000fe400010f0eff */
[-C--:B------:R-:W-:Y:S01]  /*5e80*/  LEA R50, P1, R60, R16.reuse, 0x1 ;  /* 0x000000103c327211 */ /* 0x080fe200078208ff */
[----:B------:R4:W-:Y:S01]  /*5e90*/  STG.E.U16 desc[UR28][R28.64], R21 ;  /* 0x000000151c007986 */ /* 0x0009e2000c10151c */
[----:B---3--:R-:W-:Y:S02]  /*5ea0*/  PRMT R23, R11, 0x7632, R23 ;  /* 0x000076320b177816 */ /* 0x008fe40000000017 */
[----:B------:R-:W-:Y:S01]  /*5eb0*/  LEA R52, P2, R62, R16, 0x1 ;  /* 0x000000103e347211 */ /* 0x000fe200078408ff */
[----:B------:R-:W-:Y:S01]  /*5ec0*/  STG.E.U16 desc[UR28][R30.64], R11 ;  /* 0x0000000b1e007986 */ /* 0x000fe2000c10151c */
[----:B0-----:R-:W-:-:S02]  /*5ed0*/  PRMT R25, R4, 0x7632, R25 ;  /* 0x0000763204197816 */ /* 0x001fc40000000019 */
[-C--:B------:R-:W-:Y:S01]  /*5ee0*/  LEA.HI.X.SX32 R49, R58, R17.reuse, 0x1, P0 ;  /* 0x000000113a317211 */ /* 0x080fe200000f0eff */
[----:B------:R-:W-:Y:S01]  /*5ef0*/  STG.E.U16 desc[UR28][R32.64], R23 ;  /* 0x0000001720007986 */ /* 0x000fe2000c10151c */
[-C--:B------:R-:W-:Y:S02]  /*5f00*/  LEA.HI.X.SX32 R51, R60, R17.reuse, 0x1, P1 ;  /* 0x000000113c337211 */ /* 0x080fe400008f0eff */
[-C--:B------:R-:W-:Y:S01]  /*5f10*/  LEA R54, P0, R64, R16.reuse, 0x1 ;  /* 0x0000001040367211 */ /* 0x080fe200078008ff */
[----:B------:R-:W-:Y:S01]  /*5f20*/  STG.E.U16 desc[UR28][R34.64], R4 ;  /* 0x0000000422007986 */ /* 0x000fe2000c10151c */
[----:B------:R-:W-:Y:S02]  /*5f30*/  PRMT R8, R5, 0x7632, R8 ;  /* 0x0000763205087816 */ /* 0x000fe40000000008 */
[----:B------:R-:W-:Y:S01]  /*5f40*/  LEA.HI.X.SX32 R53, R62, R17, 0x1, P2 ;  /* 0x000000113e357211 */ /* 0x000fe200010f0eff */
[----:B------:R-:W-:Y:S01]  /*5f50*/  STG.E.U16 desc[UR28][R38.64], R25 ;  /* 0x0000001926007986 */ /* 0x000fe2000c10151c */
[----:B------:R-:W-:-:S02]  /*5f60*/  LEA R56, P1, R66, R16, 0x1 ;  /* 0x0000001042387211 */ /* 0x000fc400078208ff */
[-C--:B------:R-:W-:Y:S01]  /*5f70*/  LEA R58, P2, R68, R16.reuse, 0x1 ;  /* 0x00000010443a7211 */ /* 0x080fe200078408ff */
[----:B------:R-:W-:Y:S01]  /*5f80*/  STG.E.U16 desc[UR28][R40.64], R5 ;  /* 0x0000000528007986 */ /* 0x000fe2000c10151c */
[----:B------:R-:W-:Y:S02]  /*5f90*/  PRMT R9, R6, 0x7632, R9 ;  /* 0x0000763206097816 */ /* 0x000fe40000000009 */
[-C--:B------:R-:W-:Y:S01]  /*5fa0*/  LEA.HI.X.SX32 R55, R64, R17.reuse, 0x1, P0 ;  /* 0x0000001140377211 */ /* 0x080fe200000f0eff */
[----:B------:R-:W-:Y:S01]  /*5fb0*/  STG.E.U16 desc[UR28][R42.64], R8 ;  /* 0x000000082a007986 */ /* 0x000fe2000c10151c */
[----:B-1----:R-:W-:Y:S02]  /*5fc0*/  PRMT R10, R7, 0x7632, R10 ;  /* 0x00007632070a7816 */ /* 0x002fe4000000000a */
[----:B------:R-:W-:Y:S01]  /*5fd0*/  LEA.HI.X.SX32 R57, R66, R17, 0x1, P1 ;  /* 0x0000001142397211 */ /* 0x000fe200008f0eff */
[----:B------:R-:W-:Y:S01]  /*5fe0*/  STG.E.U16 desc[UR28][R44.64], R6 ;  /* 0x000000062c007986 */ /* 0x000fe2000c10151c */
[----:B------:R-:W-:-:S02]  /*5ff0*/  LEA R60, P0, R70, R16, 0x1 ;  /* 0x00000010463c7211 */ /* 0x000fc400078008ff */
[----:B------:R-:W-:Y:S01]  /*6000*/  LEA.HI.X.SX32 R59, R68, R17, 0x1, P2 ;  /* 0x00000011443b7211 */ /* 0x000fe200010f0eff */
[----:B------:R0:W-:Y:S01]  /*6010*/  STG.E.U16 desc[UR28][R46.64], R9 ;  /* 0x000000092e007986 */ /* 0x0001e2000c10151c */
[-C--:B------:R-:W-:Y:S02]  /*6020*/  LEA R62, P1, R72, R16.reuse, 0x1 ;  /* 0x00000010483e7211 */ /* 0x080fe400078208ff */
[----:B--2---:R-:W-:Y:S01]  /*6030*/  PRMT R27, R12, 0x7632, R27 ;  /* 0x000076320c1b7816 */ /* 0x004fe2000000001b */
[----:B------:R-:W-:Y:S01]  /*6040*/  STG.E.U16 desc[UR28][R48.64], R7 ;  /* 0x0000000730007986 */ /* 0x000fe2000c10151c */
[-C--:B------:R-:W-:Y:S02]  /*6050*/  LEA R64, P2, R74, R16.reuse, 0x1 ;  /* 0x000000104a407211 */ /* 0x080fe400078408ff */
[----:B------:R-:W-:Y:S01]  /*6060*/  LEA R16, P3, R37, R16, 0x1 ;  /* 0x0000001025107211 */ /* 0x000fe200078608ff */
[----:B------:R-:W-:Y:S01]  /*6070*/  STG.E.U16 desc[UR28][R50.64], R10 ;  /* 0x0000000a32007986 */ /* 0x000fe2000c10151c */
[----:B----4-:R-:W-:-:S02]  /*6080*/  PRMT R29, R13, 0x7632, R29 ;  /* 0x000076320d1d7816 */ /* 0x010fc4000000001d */
[-C--:B------:R-:W-:Y:S01]  /*6090*/  LEA.HI.X.SX32 R61, R70, R17.reuse, 0x1, P0 ;  /* 0x00000011463d7211 */ /* 0x080fe200000f0eff */
[----:B------:R-:W-:Y:S01]  /*60a0*/  STG.E.U16 desc[UR28][R52.64], R12 ;  /* 0x0000000c34007986 */ /* 0x000fe2000c10151c */
[-C--:B------:R-:W-:Y:S01]  /*60b0*/  LEA.HI.X.SX32 R63, R72, R17.reuse, 0x1, P1 ;  /* 0x00000011483f7211 */ /* 0x080fe200008f0eff */
[----:B0-----:R-:W0:Y:S01]  /*60c0*/  LDC.64 R8, c[0x0][0x3a0] ;  /* 0x0000e800ff087b82 */ /* 0x001e220000000a00 */
[----:B------:R-:W-:Y:S01]  /*60d0*/  PRMT R31, R14, 0x7632, R31 ;  /* 0x000076320e1f7816 */ /* 0x000fe2000000001f */
[----:B------:R-:W-:Y:S01]  /*60e0*/  STG.E.U16 desc[UR28][R54.64], R27 ;  /* 0x0000001b36007986 */ /* 0x000fe2000c10151c */
[-C--:B------:R-:W-:Y:S02]  /*60f0*/  LEA.HI.X.SX32 R65, R74, R17.reuse, 0x1, P2 ;  /* 0x000000114a417211 */ /* 0x080fe400010f0eff */
[----:B------:R-:W-:Y:S01]  /*6100*/  LEA.HI.X.SX32 R17, R37, R17, 0x1, P3 ;  /* 0x0000001125117211 */ /* 0x000fe200018f0eff */
[----:B------:R-:W-:Y:S01]  /*6110*/  STG.E.U16 desc[UR28][R56.64], R13 ;  /* 0x0000000d38007986 */ /* 0x000fe2000c10151c */
[----:B------:R-:W-:-:S02]  /*6120*/  PRMT R5, R15, 0x7632, R5 ;  /* 0x000076320f057816 */ /* 0x000fc40000000005 */
[----:B------:R-:W-:Y:S01]  /*6130*/  LOP3.LUT R4, R2, 0xf0, RZ, 0xc0, !PT ;  /* 0x000000f002047812 */ /* 0x000fe200078ec0ff */
[----:B------:R-:W-:Y:S01]  /*6140*/  STG.E.U16 desc[UR28][R58.64], R29 ;  /* 0x0000001d3a007986 */ /* 0x000fe2000c10151c */
[----:B------:R-:W-:Y:S01]  /*6150*/  ISETP.GE.U32.AND P0, PT, R0, 0x40, PT ;  /* 0x000000400000780c */ /* 0x000fe20003f06070 */
[C---:B------:R-:W-:Y:S02]  /*6160*/  IMAD.HI R0, R3.reuse, 0x4, RZ ;  /* 0x0000000403007827 */ /* 0x040fe400078e02ff */
[----:B------:R-:W-:Y:S04]  /*6170*/  STG.E.U16 desc[UR28][R60.64], R14 ;  /* 0x0000000e3c007986 */ /* 0x000fe8000c10151c */
[----:B------:R-:W-:Y:S04]  /*6180*/  STG.E.U16 desc[UR28][R62.64], R31 ;  /* 0x0000001f3e007986 */ /* 0x000fe8000c10151c */
[----:B------:R-:W-:Y:S04]  /*6190*/  STG.E.U16 desc[UR28][R64.64], R15 ;  /* 0x0000000f40007986 */ /* 0x000fe8000c10151c */
[----:B------:R1:W-:Y:S01]  /*61a0*/  STG.E.U16 desc[UR28][R16.64], R5 ;  /* 0x0000000510007986 */ /* 0x0003e2000c10151c */
[----:B------:R-:W-:Y:S01]  /*61b0*/  BAR.SYNC.DEFER_BLOCKING 0x0 ;  /* 0x0000000000007b1d */ /* 0x000fe20000010000 */
[----:B-1----:R-:W-:-:S05]  /*61c0*/  IMAD.SHL.U32 R5, R3, 0x4, RZ ;  /* 0x0000000403057824 */ /* 0x002fca00078e00ff */
[----:B0-----:R-:W-:-:S04]  /*61d0*/  IADD3 R2, P1, P2, R5, UR6, R8 ;  /* 0x0000000605027c10 */ /* 0x001fc8000fa3e008 */
[----:B------:R-:W-:Y:S01]  /*61e0*/  IADD3.X R3, PT, PT, R0, UR5, R9, P1, P2 ;  /* 0x0000000500037c10 */ /* 0x000fe20008fe4409 */
[----:B------:R-:W-:Y:S01]  /*61f0*/  STSM.16.M88 [R36], R85 ;  /* 0x0000005524007844 */ /* 0x000fe20000000000 */
[----:B------:R-:W-:Y:S06]  /*6200*/  BAR.SYNC.DEFER_BLOCKING 0x0 ;  /* 0x0000000000007b1d */ /* 0x000fec0000010000 */
[----:B------:R-:W0:Y:S04]  /*6210*/  LDSM.16.M88 R7, [R4+UR9] ;  /* 0x000000090407783b */ /* 0x000e280008000000 */
[----:B0-----:R0:W-:Y:S01]  /*6220*/  @!P0 STG.E desc[UR28][R2.64], R7 ;  /* 0x0000000702008986 */ /* 0x0011e2000c10191c */
[----:B------:R-:W-:Y:S06]  /*6230*/  BAR.SYNC.DEFER_BLOCKING 0x0 ;  /* 0x0000000000007b1d */ /* 0x000fec0000010000 */
[----:B------:R-:W-:Y:S05]  /*6240*/  @P5 BRA `(.L_x_22) ;  /* 0x0000000000a05947 */ /* 0x000fea0003800000 */
[----:B------:R-:W1:Y:S01]  /*6250*/  S2UR UR5, SR_CgaCtaId ;  /* 0x00000000000579c3 */ /* 0x000e620000008800 */
[----:B------:R-:W-:Y:S01]  /*6260*/  NOP ;  /* 0x0000000000007918 */ /* 0x000fe20000000000 */
[----:B------:R-:W-:Y:S01]  /*6270*/  UMOV UR4, 0x50 ;  /* 0x0000005000047882 */ /* 0x000fe20000000000 */
[----:B------:R-:W-:Y:S02]  /*6280*/  IMAD.U32 R0, RZ, RZ, UR10 ;  /* 0x0000000aff007e24 */ /* 0x000fe4000f8e00ff */
[----:B0-----:R-:W-:Y:S02]  /*6290*/  IMAD.MOV.U32 R3, RZ, RZ, 0xf ;  /* 0x0000000fff037424 */ /* 0x001fe400078e00ff */
[----:B------:R-:W-:Y:S01]  /*62a0*/  IMAD.MOV.U32 R7, RZ, RZ, 0x1 ;  /* 0x00000001ff077424 */ /* 0x000fe200078e00ff */
[----:B------:R-:W-:-:S04]  /*62b0*/  LOP3.LUT R0, R0, 0xffff, RZ, 0xc0, !PT ;  /* 0x0000ffff00007812 */ /* 0x000fc800078ec0ff */
[----:B------:R-:W-:-:S05]  /*62c0*/  SHF.R.U32.HI R0, RZ, 0x5, R0 ;  /* 0x00000005ff007819 */ /* 0x000fca0000011600 */
[----:B------:R-:W-:Y:S01]  /*62d0*/  VIADD R2, R0, 0x10 ;  /* 0x0000001000027836 */ /* 0x000fe20000000000 */
[----:B------:R-:W-:Y:S01]  /*62e0*/  SHF.L.U32 R0, R3, R0, RZ ;  /* 0x0000000003007219 */ /* 0x000fe200000006ff */
[----:B-1----:R-:W-:-:S03]  /*62f0*/  ULEA UR6, UR5, UR4, 0x18 ;  /* 0x0000000405067291 */ /* 0x002fc6000f8ec0ff */
[----:B------:R-:W-:-:S04]  /*6300*/  SHF.L.U32 R3, R7, R2, RZ ;  /* 0x0000000207037219 */ /* 0x000fc800000006ff */
[----:B------:R-:W-:Y:S02]  /*6310*/  LOP3.LUT R0, R3, R0, RZ, 0xfc, !PT ;  /* 0x0000000003007212 */ /* 0x000fe400078efcff */
[----:B------:R-:W0:Y:S02]  /*6320*/  LDS R5, [UR6] ;  /* 0x00000006ff057984 */ /* 0x000e240008000800 */
[C---:B------:R-:W-:Y:S02]  /*6330*/  LOP3.LUT R2, R0.reuse, 0xffff, RZ, 0xc0, !PT ;  /* 0x0000ffff00027812 */ /* 0x040fe400078ec0ff */
[----:B0-----:R-:W-:-:S04]  /*6340*/  LOP3.LUT R3, R0, 0xffff, R5, 0x80, !PT ;  /* 0x0000ffff00037812 */ /* 0x001fc800078e8005 */
[----:B------:R-:W-:-:S13]  /*6350*/  ISETP.NE.AND P0, PT, R3, R2, PT ;  /* 0x000000020300720c */ /* 0x000fda0003f05270 */
[----:B------:R-:W-:Y:S05]  /*6360*/  @P0 BRA `(.L_x_23) ;  /* 0x0000000000500947 */ /* 0x000fea0003800000 */
[----:B------:R-:W-:Y:S02]  /*6370*/  SHF.R.U32.HI R5, RZ, 0x10, R5 ;  /* 0x00000010ff057819 */ /* 0x000fe40000011605 */
[----:B------:R-:W-:-:S04]  /*6380*/  SHF.R.U32.HI R2, RZ, 0x10, R0 ;  /* 0x00000010ff027819 */ /* 0x000fc80000011600 */
[----:B------:R-:W-:-:S04]  /*6390*/  LOP3.LUT R5, R5, R2, RZ, 0xc0, !PT ;  /* 0x0000000205057212 */ /* 0x000fc800078ec0ff */
[----:B------:R-:W-:-:S13]  /*63a0*/  ISETP.NE.AND P0, PT, R5, R2, PT ;  /* 0x000000020500720c */ /* 0x000fda0003f05270 */
[----:B------:R-:W-:Y:S05]  /*63b0*/  @P0 BRA `(.L_x_24) ;  /* 0x0000000000300947 */ /* 0x000fea0003800000 */
[----:B------:R-:W-:Y:S01]  /*63c0*/  R2UR UR4, R0 ;  /* 0x00000000000472ca */ /* 0x000fe200000e0000 */
[----:B------:R-:W-:Y:S01]  /*63d0*/  VOTEU.ANY UR5, UPT, PT ;  /* 0x0000000000057886 */ /* 0x000fe200038e0100 */
[----:B------:R-:W0:Y:S01]  /*63e0*/  S2R R0, SR_LANEID ;  /* 0x0000000000007919 */ /* 0x000e220000000000 */
[----:B------:R-:W-:-:S10]  /*63f0*/  UFLO.U32 UR5, UR5 ;  /* 0x00000005000572bd */ /* 0x000fd400080e0000 */
[----:B------:R-:W-:-:S06]  /*6400*/  ULOP3.LUT UR4, URZ, UR4, URZ, 0x33, !UPT ;  /* 0x00000004ff047292 */ /* 0x000fcc000f8e33ff */
[----:B------:R-:W-:-:S04]  /*6410*/  IMAD.U32 R2, RZ, RZ, UR4 ;  /* 0x00000004ff027e24 */ /* 0x000fc8000f8e00ff */
[----:B------:R-:W1:Y:S02]  /*6420*/  REDUX UR7, R2 ;  /* 0x00000000020773c4 */ /* 0x000e640000000000 */
[----:B------:R2:W-:Y:S01]  /*6430*/  UTCATOMSWS.AND URZ, UR4 ;  /* 0x0000000400ff79e3 */ /* 0x0005e20008000000 */
[----:B0-----:R-:W-:Y:S01]  /*6440*/  ISETP.EQ.U32.AND P0, PT, R0, UR5, PT ;  /* 0x0000000500007c0c */ /* 0x001fe2000bf02070 */
[----:B-1----:R-:W-:-:S12]  /*6450*/  IMAD.U32 R0, RZ, RZ, UR7 ;  /* 0x00000007ff007e24 */ /* 0x002fd8000f8e00ff */
[----:B------:R2:W-:Y:S01]  /*6460*/  @P0 ATOMS.AND RZ, [UR6], R0 ;  /* 0x00000000ffff098c */ /* 0x0005e2000a800006 */
[----:B------:R-:W-:Y:S05]  /*6470*/  BRA `(.L_x_22) ;  /* 0x0000000000147947 */ /* 0x000fea0003800000 */
.L_x_24:
[----:B------:R-:W-:-:S07]  /*6480*/  MOV R2, 0x64a0 ;  /* 0x000064a000027802 */ /* 0x000fce0000000f00 */
[----:B------:R-:W-:Y:S05]  /*6490*/  CALL.REL.NOINC `($__internal_0_$__cuda_sm10x_tcgen05_guardrail_trap_col_being_dealloced_not_returned_by_alloc) ;  /* 0x0000000000447944 */ /* 0x000fea0003c00000 */
[----:B------:R-:W-:Y:S05]  /*64a0*/  BRA `(.L_x_22) ;  /* 0x0000000000087947 */ /* 0x000fea0003800000 */
.L_x_23:
[----:B------:R-:W-:-:S07]  /*64b0*/  MOV R2, 0x64d0 ;  /* 0x000064d000027802 */ /* 0x000fce0000000f00 */
[----:B------:R-:W-:Y:S05]  /*64c0*/  CALL.REL.NOINC `($__internal_2_$__cuda_sm10x_tcgen05_guardrail_trap_unallocated_columns_being_dealloced) ;  /* 0x0000000000507944 */ /* 0x000fea0003c00000 */
.L_x_22:
[----:B------:R-:W-:Y:S01]  /*64d0*/  NOP ;  /* 0x0000000000007918 */ /* 0x000fe20000000000 */
[----:B--2---:R-:W-:Y:S05]  /*64e0*/  EXIT ;  /* 0x000000000000794d */ /* 0x004fea0003800000 */
.L_x_8:
[----:B------:R-:W1:Y:S02]  /*64f0*/  SYNCS.PHASECHK.TRANS64.TRYWAIT P2, [UR9+0x3000], RZ ;  /* 0x003000ffff0075a7 */ /* 0x000e640008041109 */
[----:B-1----:R-:W-:Y:S05]  /*6500*/  @!P2 BRA `(.L_x_8) ;  /* 0xfffffffc00f8a947 */ /* 0x002fea000383ffff */
[----:B------:R-:W-:Y:S05]  /*6510*/  BRA `(.L_x_7) ;  /* 0xffffffb800b47947 */ /* 0x000fea000383ffff */
.L_x_17:
[----:B------:R-:W1:Y:S02]  /*6520*/  SYNCS.PHASECHK.TRANS64.TRYWAIT P0, [UR9+0x5010], RZ ;  /* 0x005010ffff0075a7 */ /* 0x000e640008001109 */
[----:B-1----:R-:W-:Y:S05]  /*6530*/  @!P0 BRA `(.L_x_17) ;  /* 0xfffffffc00f88947 */ /* 0x002fea000383ffff */
[----:B------:R-:W-:Y:S05]  /*6540*/  BRA `(.L_x_25) ;  /* 0xffffffd000c07947 */ /* 0x000fea000383ffff */
.L_x_18:
[----:B------:R-:W1:Y:S02]  /*6550*/  SYNCS.PHASECHK.TRANS64.TRYWAIT P0, [UR33], R21 ;  /* 0x00000015ff0075a7 */ /* 0x000e640008001121 */
[----:B-1----:R-:W-:Y:S05]  /*6560*/  @!P0 BRA `(.L_x_18) ;  /* 0xfffffffc00f88947 */ /* 0x002fea000383ffff */
[----:B------:R-:W-:Y:S05]  /*6570*/  BRA `(.L_x_26) ;  /* 0xffffffdc00647947 */ /* 0x000fea000383ffff */
.L_x_21:
[----:B------:R-:W0:Y:S02]  /*6580*/  SYNCS.PHASECHK.TRANS64.TRYWAIT P0, [UR33], R4 ;  /* 0x00000004ff0075a7 */ /* 0x000e240008001121 */
[----:B0-----:R-:W-:Y:S05]  /*6590*/  @!P0 BRA `(.L_x_21) ;  /* 0xfffffffc00f88947 */ /* 0x001fea000383ffff */
[----:B------:R-:W-:Y:S05]  /*65a0*/  BRA `(.L_x_27) ;  /* 0xffffffe400947947 */ /* 0x000fea000383ffff */
        .weak           $__internal_0_$__cuda_sm10x_tcgen05_guardrail_trap_col_being_dealloced_not_returned_by_alloc
        .type           $__internal_0_$__cuda_sm10x_tcgen05_guardrail_trap_col_being_dealloced_not_returned_by_alloc,@function
        .size           $__internal_0_$__cuda_sm10x_tcgen05_guardrail_trap_col_being_dealloced_not_returned_by_alloc,($__internal_1_$__cuda_sm10x_tcgen05_guardrail_trap_phase_invalid_during_alloc - $__internal_0_$__cuda_sm10x_tcgen05_guardrail_trap_col_being_dealloced_not_returned_by_alloc)
$__internal_0_$__cuda_sm10x_tcgen05_guardrail_trap_col_being_dealloced_not_returned_by_alloc:
[----:B------:R-:W-:Y:S05]  /*65b0*/  BPT.TRAP 0x1 ;  /* 0x000000040000795c */ /* 0x000fea0000300000 */
[----:B------:R-:W-:-:S04]  /*65c0*/  IMAD.MOV.U32 R3, RZ, RZ, 0x0 ;  /* 0x00000000ff037424 */ /* 0x000fc800078e00ff */
[----:B------:R-:W-:Y:S05]  /*65d0*/  RET.REL.NODEC R2 `(attn_fwd) ;  /* 0xffffff9802887950 */ /* 0x000fea0003c3ffff */
        .weak           $__internal_1_$__cuda_sm10x_tcgen05_guardrail_trap_phase_invalid_during_alloc
        .type           $__internal_1_$__cuda_sm10x_tcgen05_guardrail_trap_phase_invalid_during_alloc,@function
        .size           $__internal_1_$__cuda_sm10x_tcgen05_guardrail_trap_phase_invalid_during_alloc,($__internal_2_$__cuda_sm10x_tcgen05_guardrail_trap_unallocated_columns_being_dealloced - $__internal_1_$__cuda_sm10x_tcgen05_guardrail_trap_phase_invalid_during_alloc)
$__internal_1_$__cuda_sm10x_tcgen05_guardrail_trap_phase_invalid_during_alloc:
[----:B------:R-:W-:Y:S05]  /*65e0*/  BPT.TRAP 0x1 ;  /* 0x000000040000795c */ /* 0x000fea0000300000 */
[----:B------:R-:W-:-:S04]  /*65f0*/  IMAD.MOV.U32 R3, RZ, RZ, 0x0 ;  /* 0x00000000ff037424 */ /* 0x000fc800078e00ff */
[----:B------:R-:W-:Y:S05]  /*6600*/  RET.REL.NODEC R2 `(attn_fwd) ;  /* 0xffffff98027c7950 */ /* 0x000fea0003c3ffff */
        .weak           $__internal_2_$__cuda_sm10x_tcgen05_guardrail_trap_unallocated_columns_being_dealloced
        .type           $__internal_2_$__cuda_sm10x_tcgen05_guardrail_trap_unallocated_columns_being_dealloced,@function
        .size           $__internal_2_$__cuda_sm10x_tcgen05_guardrail_trap_unallocated_columns_being_dealloced,(.L_x_31 - $__internal_2_$__cuda_sm10x_tcgen05_guardrail_trap_unallocated_columns_being_dealloced)
$__internal_2_$__cuda_sm10x_tcgen05_guardrail_trap_unallocated_columns_being_dealloced:
[----:B------:R-:W-:Y:S05]  /*6610*/  BPT.TRAP 0x1 ;  /* 0x000000040000795c */ /* 0x000fea0000300000 */
[----:B------:R-:W-:-:S04]  /*6620*/  IMAD.MOV.U32 R3, RZ, RZ, 0x0 ;  /* 0x00000000ff037424 */ /* 0x000fc800078e00ff */
[----:B------:R-:W-:Y:S05]  /*6630*/  RET.REL.NODEC R2 `(attn_fwd) ;  /* 0xffffff9802707950 */ /* 0x000fea0003c3ffff */
.L_x_28:
[----:B------:R-:W-:-:S00]  /*6640*/  BRA `(.L_x_28) ;  /* 0xfffffffc00fc7947 */ /* 0x000fc0000383ffff */
[----:B------:R-:W-:-:S00]  /*6650*/  NOP ;  /* 0x0000000000007918 */ /* 0x000fc00000000000 */
        /* <DEDUP_REMOVED lines=10> */
.L_x_31:


//--------------------- .nv.global.init           --------------------------
	.section	.nv.global.init,"aw",@progbits
.nv.global.init:
	.type		_$_str,@object
	.size		_$_str,(.L_3 - _$_str)
_$_str:
        /*0000*/ 	.byte	0x5f, 0x5f, 0x43, 0x55, 0x44, 0x41, 0x5f, 0x46, 0x54, 0x5a, 0x00
.L_3:


//--------------------- .nv.shared.attn_fwd       --------------------------
	.section	.nv.shared.attn_fwd,"aw",@nobits
	.sectionflags	@""
	.align	16
	.zero		1024


//--------------------- .nv.shared.reserved.0     --------------------------
	.section	.nv.shared.reserved.0,"aw",@nobits
	.align	8
	.weak		__nv_reservedSMEM_offset_0_alias
	.size		__nv_reservedSMEM_offset_0_alias, 0, 64
	.other		__nv_reservedSMEM_offset_0_alias,@"STO_CUDA_RESERVED_SHARED STV_DEFAULT"
__nv_reservedSMEM_offset_0_alias:
	.zero		0
.nv.shared.reserved.0:
	.zero		64
	.weak		__nv_reservedSMEM_allocation_phase
	.type		__nv_reservedSMEM_allocation_phase,@object
	.size		__nv_reservedSMEM_allocation_phase,(.L_0 - __nv_reservedSMEM_allocation_phase)
__nv_reservedSMEM_allocation_phase:
	.zero		1
.L_0:
	.zero		7
	.weak		__nv_reservedSMEM_devtool_atexit_pc
	.type		__nv_reservedSMEM_devtool_atexit_pc,@object
	.size		__nv_reservedSMEM_devtool_atexit_pc,(__nv_reservedSMEM_allocation_mask - __nv_reservedSMEM_devtool_atexit_pc)
__nv_reservedSMEM_devtool_atexit_pc:
	.zero		8
	.weak		__nv_reservedSMEM_allocation_mask
	.type		__nv_reservedSMEM_allocation_mask,@object
	.size		__nv_reservedSMEM_allocation_mask,(.L_2 - __nv_reservedSMEM_allocation_mask)
__nv_reservedSMEM_allocation_mask:
	.zero		4
.L_2:


//--------------------- .nv.constant0.attn_fwd    --------------------------
	.section	.nv.constant0.attn_fwd,"a",@progbits
	.sectionflags	@""
	.align	4
.nv.constant0.attn_fwd:
	.zero		1032


//--------------------- SYMBOLS --------------------------

	.type		.nv.reservedSmem.offset0,@object
	.size		.nv.reservedSmem.offset0,0x4
	.type		.nv.reservedSmem.cap,@object
	.size		.nv.reservedSmem.cap,0x4
